// auto-generated by cutlass_sweep.gemm — config: {"arch": "sm_90", "cluster_m": 1, "cluster_n": 1, "dtype": "bf16", "dtype_b": "bf16", "layout": "tn", "stages": 0, "tile_k": 32, "tile_m": 64, "tile_n": 128}
#include "cutlass/cutlass.h"
#include "cutlass/gemm/collective/collective_builder.hpp"
#include "cutlass/gemm/device/gemm_universal_adapter.h"
#include "cutlass/gemm/kernel/gemm_universal.hpp"
#include "cutlass/epilogue/collective/collective_builder.hpp"

using ElemA = cutlass::bfloat16_t;
using ElemB = cutlass::bfloat16_t;
using ElemCD = cutlass::bfloat16_t;
using Acc  = float;
using TileShape    = cute::Shape<cute::_64, cute::_128, cute::_32>;
using ClusterShape = cute::Shape<cute::_1, cute::_1, cute::_1>;

using CollectiveEpilogue = typename cutlass::epilogue::collective::CollectiveBuilder<
    cutlass::arch::Sm90, cutlass::arch::OpClassTensorOp,
    TileShape, ClusterShape,
    cutlass::epilogue::collective::EpilogueTileAuto,
    Acc, Acc,
    ElemCD, cutlass::layout::RowMajor, 128 / cutlass::sizeof_bits<ElemCD>::value,
    ElemCD, cutlass::layout::RowMajor, 128 / cutlass::sizeof_bits<ElemCD>::value,
    cutlass::epilogue::collective::EpilogueScheduleAuto
  >::CollectiveOp;

using CollectiveMainloop = typename cutlass::gemm::collective::CollectiveBuilder<
    cutlass::arch::Sm90, cutlass::arch::OpClassTensorOp,
    ElemA, cutlass::layout::ColumnMajor, 128 / cutlass::sizeof_bits<ElemA>::value,
    ElemB, cutlass::layout::RowMajor, 128 / cutlass::sizeof_bits<ElemB>::value,
    Acc,
    TileShape, ClusterShape,
    cutlass::gemm::collective::StageCountAutoCarveout<static_cast<int>(sizeof(typename CollectiveEpilogue::SharedStorage))>,
    cutlass::gemm::collective::KernelScheduleAuto
  >::CollectiveOp;

using GemmKernel = cutlass::gemm::kernel::GemmUniversal<
    cute::Shape<int,int,int,int>,
    CollectiveMainloop,
    CollectiveEpilogue
>;
using Gemm = cutlass::gemm::device::GemmUniversalAdapter<GemmKernel>;

// Force the device kernel symbol into the cubin without needing a host main.
auto* _anchor = &cutlass::device_kernel<GemmKernel>;


// ===== COMPILED SASS (sm_90a) =====

	.target	sm_90a

	.elftype	@"ET_EXEC"


//--------------------- .note.nv.tkinfo           --------------------------
	.section	.note.nv.tkinfo,"",@"SHT_NOTE"
	.sectionflags	@"SHF_NOTE_NV_TKINFO"
	.tkinfo
        /*0018*/ 	.word	0x00000002
        /*0030*/ 	.string	""
        /*0030*/ 	.string	"ptxas"
        /*0030*/ 	.string	"Cuda compilation tools, release 13.0, V13.0.88"
        /*0030*/ 	.string	"Build cuda_13.0.r13.0/compiler.36424714_0"
        /*0030*/ 	.string	"-arch sm_90a -m 64 "



//--------------------- .note.nv.cuinfo           --------------------------
	.section	.note.nv.cuinfo,"",@"SHT_NOTE"
	.sectionflags	@"SHF_NOTE_NV_CUINFO"
        /*0018*/ 	.short	0x0002
        /*001a*/ 	.short	0x005a
        /*001c*/ 	.short	0x0082
	.zero		2


//--------------------- .nv.info                  --------------------------
	.section	.nv.info,"",@"SHT_CUDA_INFO"
	.align	4


	//----- nvinfo : EIATTR_REGCOUNT
	.align		4
        /*0000*/ 	.byte	0x04, 0x2f
        /*0002*/ 	.short	(.L_15 - .L_14)
	.align		4
.L_14:
        /*0004*/ 	.word	index@(_ZN7cutlass13device_kernelINS_4gemm6kernel13GemmUniversalIN4cute5tupleIJiiiiEEENS1_10collective13CollectiveMmaINS1_34MainloopSm90TmaGmmaWarpSpecializedILi18ENS5_IJNS4_1CILi1EEESB_SB_EEENS1_32KernelTmaWarpSpecializedPingpongEEENS5_IJNSA_ILi64EEENSA_ILi128EEENSA_ILi32EEEEEENS_10bfloat16_tENS5_IJSB_llEEESJ_SK_NS4_8TiledMMAINS4_8MMA_AtomIJNS4_4SM904GMMA28MMA_64x128x16_F32BF16BF16_SSILNSO_5MajorE1ELSQ_1ELNSO_7ScaleInE1ELSR_1EEEEEENS4_6LayoutISC_NS5_IJNSA_ILi0EEESV_SV_EEEEENS5_IJNS4_10UnderscoreESY_SY_EEEEENS4_13SM90_TMA_LOADENS4_14ComposedLayoutINS4_7SwizzleILi3ELi4ELi3EEENS4_18smem_ptr_flag_bitsILi16EEENSU_INS5_IJSF_NSA_ILi8EEEEEENS5_IJSB_SF_EEEEEEEvNS4_8identityES11_S1B_vS1C_EENS_8epilogue10collective6detail29Sm90TmaWarpSpecializedAdapterINS1F_15DefaultEpilogueISJ_NS5_IJlSB_lEEES1J_NS1E_6thread17LinearCombinationISJ_Li1EffLNS1K_9ScaleType4KindE0ELNS_15FloatRoundStyleE2ESJ_EENS1_15EpilogueDefaultEEEEEvvEEEEvNT_6ParamsE)
        /*0008*/ 	.word	0x000000a8


	//----- nvinfo : EIATTR_FRAME_SIZE
	.align		4
.L_15:
        /*000c*/ 	.byte	0x04, 0x11
        /*000e*/ 	.short	(.L_17 - .L_16)
	.align		4
.L_16:
        /*0010*/ 	.word	index@(_ZN7cutlass13device_kernelINS_4gemm6kernel13GemmUniversalIN4cute5tupleIJiiiiEEENS1_10collective13CollectiveMmaINS1_34MainloopSm90TmaGmmaWarpSpecializedILi18ENS5_IJNS4_1CILi1EEESB_SB_EEENS1_32KernelTmaWarpSpecializedPingpongEEENS5_IJNSA_ILi64EEENSA_ILi128EEENSA_ILi32EEEEEENS_10bfloat16_tENS5_IJSB_llEEESJ_SK_NS4_8TiledMMAINS4_8MMA_AtomIJNS4_4SM904GMMA28MMA_64x128x16_F32BF16BF16_SSILNSO_5MajorE1ELSQ_1ELNSO_7ScaleInE1ELSR_1EEEEEENS4_6LayoutISC_NS5_IJNSA_ILi0EEESV_SV_EEEEENS5_IJNS4_10UnderscoreESY_SY_EEEEENS4_13SM90_TMA_LOADENS4_14ComposedLayoutINS4_7SwizzleILi3ELi4ELi3EEENS4_18smem_ptr_flag_bitsILi16EEENSU_INS5_IJSF_NSA_ILi8EEEEEENS5_IJSB_SF_EEEEEEEvNS4_8identityES11_S1B_vS1C_EENS_8epilogue10collective6detail29Sm90TmaWarpSpecializedAdapterINS1F_15DefaultEpilogueISJ_NS5_IJlSB_lEEES1J_NS1E_6thread17LinearCombinationISJ_Li1EffLNS1K_9ScaleType4KindE0ELNS_15FloatRoundStyleE2ESJ_EENS1_15EpilogueDefaultEEEEEvvEEEEvNT_6ParamsE)
        /*0014*/ 	.word	0x00000008


	//----- nvinfo : EIATTR_MIN_STACK_SIZE
	.align		4
.L_17:
        /*0018*/ 	.byte	0x04, 0x12
        /*001a*/ 	.short	(.L_19 - .L_18)
	.align		4
.L_18:
        /*001c*/ 	.word	index@(_ZN7cutlass13device_kernelINS_4gemm6kernel13GemmUniversalIN4cute5tupleIJiiiiEEENS1_10collective13CollectiveMmaINS1_34MainloopSm90TmaGmmaWarpSpecializedILi18ENS5_IJNS4_1CILi1EEESB_SB_EEENS1_32KernelTmaWarpSpecializedPingpongEEENS5_IJNSA_ILi64EEENSA_ILi128EEENSA_ILi32EEEEEENS_10bfloat16_tENS5_IJSB_llEEESJ_SK_NS4_8TiledMMAINS4_8MMA_AtomIJNS4_4SM904GMMA28MMA_64x128x16_F32BF16BF16_SSILNSO_5MajorE1ELSQ_1ELNSO_7ScaleInE1ELSR_1EEEEEENS4_6LayoutISC_NS5_IJNSA_ILi0EEESV_SV_EEEEENS5_IJNS4_10UnderscoreESY_SY_EEEEENS4_13SM90_TMA_LOADENS4_14ComposedLayoutINS4_7SwizzleILi3ELi4ELi3EEENS4_18smem_ptr_flag_bitsILi16EEENSU_INS5_IJSF_NSA_ILi8EEEEEENS5_IJSB_SF_EEEEEEEvNS4_8identityES11_S1B_vS1C_EENS_8epilogue10collective6detail29Sm90TmaWarpSpecializedAdapterINS1F_15DefaultEpilogueISJ_NS5_IJlSB_lEEES1J_NS1E_6thread17LinearCombinationISJ_Li1EffLNS1K_9ScaleType4KindE0ELNS_15FloatRoundStyleE2ESJ_EENS1_15EpilogueDefaultEEEEEvvEEEEvNT_6ParamsE)
        /*0020*/ 	.word	0x00000008
.L_19:


//--------------------- .nv.compat                --------------------------
	.section	.nv.compat,"",@"SHT_CUDA_COMPAT_INFO"
	.align	4
        /*0000*/ 	.byte	0x02, 0x09, 0x01, 0x00, 0x02, 0x02, 0x04, 0x00, 0x02, 0x05, 0x05, 0x00, 0x03, 0x07, 0x01, 0x01
        /*0010*/ 	.byte	0x02, 0x03, 0x01, 0x00, 0x02, 0x06, 0x01, 0x00, 0x04, 0x0b, 0x08, 0x00, 0x00, 0x00, 0x00, 0x00
        /*0020*/ 	.byte	0x00, 0x00, 0x00, 0x00


//--------------------- .nv.info._ZN7cutlass13device_kernelINS_4gemm6kernel13GemmUniversalIN4cute5tupleIJiiiiEEENS1_10collective13CollectiveMmaINS1_34MainloopSm90TmaGmmaWarpSpecializedILi18ENS5_IJNS4_1CILi1EEESB_SB_EEENS1_32KernelTmaWarpSpecializedPingpongEEENS5_IJNSA_ILi64EEENSA_ILi128EEENSA_ILi32EEEEEENS_10bfloat16_tENS5_IJSB_llEEESJ_SK_NS4_8TiledMMAINS4_8MMA_AtomIJNS4_4SM904GMMA28MMA_64x128x16_F32BF16BF16_SSILNSO_5MajorE1ELSQ_1ELNSO_7ScaleInE1ELSR_1EEEEEENS4_6LayoutISC_NS5_IJNSA_ILi0EEESV_SV_EEEEENS5_IJNS4_10UnderscoreESY_SY_EEEEENS4_13SM90_TMA_LOADENS4_14ComposedLayoutINS4_7SwizzleILi3ELi4ELi3EEENS4_18smem_ptr_flag_bitsILi16EEENSU_INS5_IJSF_NSA_ILi8EEEEEENS5_IJSB_SF_EEEEEEEvNS4_8identityES11_S1B_vS1C_EENS_8epilogue10collective6detail29Sm90TmaWarpSpecializedAdapterINS1F_15DefaultEpilogueISJ_NS5_IJlSB_lEEES1J_NS1E_6thread17LinearCombinationISJ_Li1EffLNS1K_9ScaleType4KindE0ELNS_15FloatRoundStyleE2ESJ_EENS1_15EpilogueDefaultEEEEEvvEEEEvNT_6ParamsE --------------------------
	.section	.nv.info._ZN7cutlass13device_kernelINS_4gemm6kernel13GemmUniversalIN4cute5tupleIJiiiiEEENS1_10collective13CollectiveMmaINS1_34MainloopSm90TmaGmmaWarpSpecializedILi18ENS5_IJNS4_1CILi1EEESB_SB_EEENS1_32KernelTmaWarpSpecializedPingpongEEENS5_IJNSA_ILi64EEENSA_ILi128EEENSA_ILi32EEEEEENS_10bfloat16_tENS5_IJSB_llEEESJ_SK_NS4_8TiledMMAINS4_8MMA_AtomIJNS4_4SM904GMMA28MMA_64x128x16_F32BF16BF16_SSILNSO_5MajorE1ELSQ_1ELNSO_7ScaleInE1ELSR_1EEEEEENS4_6LayoutISC_NS5_IJNSA_ILi0EEESV_SV_EEEEENS5_IJNS4_10UnderscoreESY_SY_EEEEENS4_13SM90_TMA_LOADENS4_14ComposedLayoutINS4_7SwizzleILi3ELi4ELi3EEENS4_18smem_ptr_flag_bitsILi16EEENSU_INS5_IJSF_NSA_ILi8EEEEEENS5_IJSB_SF_EEEEEEEvNS4_8identityES11_S1B_vS1C_EENS_8epilogue10collective6detail29Sm90TmaWarpSpecializedAdapterINS1F_15DefaultEpilogueISJ_NS5_IJlSB_lEEES1J_NS1E_6thread17LinearCombinationISJ_Li1EffLNS1K_9ScaleType4KindE0ELNS_15FloatRoundStyleE2ESJ_EENS1_15EpilogueDefaultEEEEEvvEEEEvNT_6ParamsE,"",@"SHT_CUDA_INFO"
	.sectionflags	@""
	.align	4


	//----- nvinfo : EIATTR_CUDA_API_VERSION
	.align		4
        /*0000*/ 	.byte	0x04, 0x37
        /*0002*/ 	.short	(.L_21 - .L_20)
.L_20:
        /*0004*/ 	.word	0x00000082


	//----- nvinfo : EIATTR_KPARAM_INFO
	.align		4
.L_21:
        /*0008*/ 	.byte	0x04, 0x17
        /*000a*/ 	.short	(.L_23 - .L_22)
.L_22:
        /*000c*/ 	.word	0x00000000
        /*0010*/ 	.short	0x0000
        /*0012*/ 	.short	0x0070
        /*0014*/ 	.byte	0x00, 0xf0, 0x01, 0x10


	//----- nvinfo : EIATTR_SPARSE_MMA_MASK
	.align		4
.L_23:
        /*0018*/ 	.byte	0x03, 0x50
        /*001a*/ 	.short	0x0000


	//----- nvinfo : EIATTR_MAXREG_COUNT
	.align		4
        /*001c*/ 	.byte	0x03, 0x1b
        /*001e*/ 	.short	0x00a8


	//----- nvinfo : EIATTR_NUM_BARRIERS
	.align		4
        /*0020*/ 	.byte	0x02, 0x4c
        /*0022*/ 	.byte	0x01
	.zero		1


	//----- nvinfo : EIATTR_EXTERNS
	.align		4
        /*0024*/ 	.byte	0x04, 0x0f
        /*0026*/ 	.short	(.L_25 - .L_24)


	//   ....[0]....
	.align		4
.L_24:
        /*0028*/ 	.word	index@(__assertfail)


	//----- nvinfo : EIATTR_ANNOTATIONS
	.align		4
.L_25:
        /*002c*/ 	.byte	0x04, 0x55
        /*002e*/ 	.short	(.L_27 - .L_26)


	//   ....[0]....
.L_26:
        /*0030*/ 	.word	0x00000001
        /*0034*/ 	.byte	0xc0, 0x0c, 0x00, 0x00, 0x01, 0x00, 0x00, 0x00, 0xd0, 0x60, 0x00, 0x00, 0x01, 0x00, 0x00, 0x00
        /*0044*/ 	.byte	0x50, 0x6d, 0x00, 0x00


	//----- nvinfo : EIATTR_MERCURY_ISA_VERSION
	.align		4
.L_27:
        /*0048*/ 	.byte	0x03, 0x5f
        /*004a*/ 	.short	0x0101


	//----- nvinfo : EIATTR_INT_WARP_WIDE_INSTR_OFFSETS
	.align		4
        /*004c*/ 	.byte	0x04, 0x31
        /*004e*/ 	.short	(.L_29 - .L_28)


	//   ....[0]....
.L_28:
        /*0050*/ 	.word	0x000005d0


	//   ....[1]....
        /*0054*/ 	.word	0x000005f0


	//   ....[2]....
        /*0058*/ 	.word	0x00000670


	//   ....[3]....
        /*005c*/ 	.word	0x00000680


	//   ....[4]....
        /*0060*/ 	.word	0x00000690


	//   ....[5]....
        /*0064*/ 	.word	0x000006b0


	//   ....[6]....
        /*0068*/ 	.word	0x00000740


	//   ....[7]....
        /*006c*/ 	.word	0x00000760


	//----- nvinfo : EIATTR_COOP_GROUP_MASK_REGIDS
	.align		4
.L_29:
        /*0070*/ 	.byte	0x04, 0x29
        /*0072*/ 	.short	(.L_31 - .L_30)


	//   ....[0]....
.L_30:
        /*0074*/ 	.word	0xffffffff


	//   ....[1]....
        /*0078*/ 	.word	0xffffffff


	//   ....[2]....
        /*007c*/ 	.word	0xffffffff


	//   ....[3]....
        /*0080*/ 	.word	0xffffffff


	//   ....[4]....
        /*0084*/ 	.word	0xffffffff


	//   ....[5]....
        /*0088*/ 	.word	0xffffffff


	//----- nvinfo : EIATTR_COOP_GROUP_INSTR_OFFSETS
	.align		4
.L_31:
        /*008c*/ 	.byte	0x04, 0x28
        /*008e*/ 	.short	(.L_33 - .L_32)


	//   ....[0]....
.L_32:
        /*0090*/ 	.word	0x00000070


	//   ....[1]....
        /*0094*/ 	.word	0x00000080


	//   ....[2]....
        /*0098*/ 	.word	0x00000140


	//   ....[3]....
        /*009c*/ 	.word	0x000004c0


	//   ....[4]....
        /*00a0*/ 	.word	0x00000500


	//   ....[5]....
        /*00a4*/ 	.word	0x00000550


	//----- nvinfo : EIATTR_REG_RECONFIG
	.align		4
.L_33:
        /*00a8*/ 	.byte	0x01, 0x54
	.zero		2


	//----- nvinfo : EIATTR_SYSCALL_OFFSETS
	.align		4
        /*00ac*/ 	.byte	0x04, 0x46
        /*00ae*/ 	.short	(.L_35 - .L_34)


	//   ....[0]....
.L_34:
        /*00b0*/ 	.word	0x000017e0


	//----- nvinfo : EIATTR_MBARRIER_INSTR_OFFSETS
	.align		4
.L_35:
        /*00b4*/ 	.byte	0x04, 0x39
        /*00b6*/ 	.short	(.L_37 - .L_36)


	//   ....[0]....
.L_36:
        /*00b8*/ 	.word	0x00000260
        /*00bc*/ 	.word	0x000000ff
        /*00c0*/ 	.word	0x00000000
        /*00c4*/ 	.short	0x0100
        /*00c6*/ 	.byte	0x08
	.zero		1


	//   ....[1]....
        /*00c8*/ 	.word	0x00000270
        /*00cc*/ 	.word	0x000000ff
        /*00d0*/ 	.word	0x00000090
        /*00d4*/ 	.short	0x0100
        /*00d6*/ 	.byte	0x08
	.zero		1


	//   ....[2]....
        /*00d8*/ 	.word	0x00000280
        /*00dc*/ 	.word	0x000000ff
        /*00e0*/ 	.word	0x00000008
        /*00e4*/ 	.short	0x0100
        /*00e6*/ 	.byte	0x08
	.zero		1


	//   ....[3]....
        /*00e8*/ 	.word	0x00000290
        /*00ec*/ 	.word	0x000000ff
        /*00f0*/ 	.word	0x00000098
        /*00f4*/ 	.short	0x0100
        /*00f6*/ 	.byte	0x08
	.zero		1


	//   ....[4]....
        /*00f8*/ 	.word	0x000002a0
        /*00fc*/ 	.word	0x000000ff
        /*0100*/ 	.word	0x00000010
        /*0104*/ 	.short	0x0100
        /*0106*/ 	.byte	0x08
	.zero		1


	//   ....[5]....
        /*0108*/ 	.word	0x000002b0
        /*010c*/ 	.word	0x000000ff
        /*0110*/ 	.word	0x000000a0
        /*0114*/ 	.short	0x0100
        /*0116*/ 	.byte	0x08
	.zero		1


	//   ....[6]....
        /*0118*/ 	.word	0x000002c0
        /*011c*/ 	.word	0x000000ff
        /*0120*/ 	.word	0x00000018
        /*0124*/ 	.short	0x0100
        /*0126*/ 	.byte	0x08
	.zero		1


	//   ....[7]....
        /*0128*/ 	.word	0x000002d0
        /*012c*/ 	.word	0x000000ff
        /*0130*/ 	.word	0x000000a8
        /*0134*/ 	.short	0x0100
        /*0136*/ 	.byte	0x08
	.zero		1


	//   ....[8]....
        /*0138*/ 	.word	0x000002e0
        /*013c*/ 	.word	0x000000ff
        /*0140*/ 	.word	0x00000020
        /*0144*/ 	.short	0x0100
        /*0146*/ 	.byte	0x08
	.zero		1


	//   ....[9]....
        /*0148*/ 	.word	0x000002f0
        /*014c*/ 	.word	0x000000ff
        /*0150*/ 	.word	0x000000b0
        /*0154*/ 	.short	0x0100
        /*0156*/ 	.byte	0x08
	.zero		1


	//   ....[10]....
        /*0158*/ 	.word	0x00000300
        /*015c*/ 	.word	0x000000ff
        /*0160*/ 	.word	0x00000028
        /*0164*/ 	.short	0x0100
        /*0166*/ 	.byte	0x08
	.zero		1


	//   ....[11]....
        /*0168*/ 	.word	0x00000310
        /*016c*/ 	.word	0x000000ff
        /*0170*/ 	.word	0x000000b8
        /*0174*/ 	.short	0x0100
        /*0176*/ 	.byte	0x08
	.zero		1


	//   ....[12]....
        /*0178*/ 	.word	0x00000320
        /*017c*/ 	.word	0x000000ff
        /*0180*/ 	.word	0x00000030
        /*0184*/ 	.short	0x0100
        /*0186*/ 	.byte	0x08
	.zero		1


	//   ....[13]....
        /*0188*/ 	.word	0x00000330
        /*018c*/ 	.word	0x000000ff
        /*0190*/ 	.word	0x000000c0
        /*0194*/ 	.short	0x0100
        /*0196*/ 	.byte	0x08
	.zero		1


	//   ....[14]....
        /*0198*/ 	.word	0x00000340
        /*019c*/ 	.word	0x000000ff
        /*01a0*/ 	.word	0x00000038
        /*01a4*/ 	.short	0x0100
        /*01a6*/ 	.byte	0x08
	.zero		1


	//   ....[15]....
        /*01a8*/ 	.word	0x00000350
        /*01ac*/ 	.word	0x000000ff
        /*01b0*/ 	.word	0x000000c8
        /*01b4*/ 	.short	0x0100
        /*01b6*/ 	.byte	0x08
	.zero		1


	//   ....[16]....
        /*01b8*/ 	.word	0x00000360
        /*01bc*/ 	.word	0x000000ff
        /*01c0*/ 	.word	0x00000040
        /*01c4*/ 	.short	0x0100
        /*01c6*/ 	.byte	0x08
	.zero		1


	//   ....[17]....
        /*01c8*/ 	.word	0x00000370
        /*01cc*/ 	.word	0x000000ff
        /*01d0*/ 	.word	0x000000d0
        /*01d4*/ 	.short	0x0100
        /*01d6*/ 	.byte	0x08
	.zero		1


	//   ....[18]....
        /*01d8*/ 	.word	0x00000380
        /*01dc*/ 	.word	0x000000ff
        /*01e0*/ 	.word	0x00000048
        /*01e4*/ 	.short	0x0100
        /*01e6*/ 	.byte	0x08
	.zero		1


	//   ....[19]....
        /*01e8*/ 	.word	0x00000390
        /*01ec*/ 	.word	0x000000ff
        /*01f0*/ 	.word	0x000000d8
        /*01f4*/ 	.short	0x0100
        /*01f6*/ 	.byte	0x08
	.zero		1


	//   ....[20]....
        /*01f8*/ 	.word	0x000003a0
        /*01fc*/ 	.word	0x000000ff
        /*0200*/ 	.word	0x00000050
        /*0204*/ 	.short	0x0100
        /*0206*/ 	.byte	0x08
	.zero		1


	//   ....[21]....
        /*0208*/ 	.word	0x000003b0
        /*020c*/ 	.word	0x000000ff
        /*0210*/ 	.word	0x000000e0
        /*0214*/ 	.short	0x0100
        /*0216*/ 	.byte	0x08
	.zero		1


	//   ....[22]....
        /*0218*/ 	.word	0x000003c0
        /*021c*/ 	.word	0x000000ff
        /*0220*/ 	.word	0x00000058
        /*0224*/ 	.short	0x0100
        /*0226*/ 	.byte	0x08
	.zero		1


	//   ....[23]....
        /*0228*/ 	.word	0x000003d0
        /*022c*/ 	.word	0x000000ff
        /*0230*/ 	.word	0x000000e8
        /*0234*/ 	.short	0x0100
        /*0236*/ 	.byte	0x08
	.zero		1


	//   ....[24]....
        /*0238*/ 	.word	0x000003e0
        /*023c*/ 	.word	0x000000ff
        /*0240*/ 	.word	0x00000060
        /*0244*/ 	.short	0x0100
        /*0246*/ 	.byte	0x08
	.zero		1


	//   ....[25]....
        /*0248*/ 	.word	0x000003f0
        /*024c*/ 	.word	0x000000ff
        /*0250*/ 	.word	0x000000f0
        /*0254*/ 	.short	0x0100
        /*0256*/ 	.byte	0x08
	.zero		1


	//   ....[26]....
        /*0258*/ 	.word	0x00000400
        /*025c*/ 	.word	0x000000ff
        /*0260*/ 	.word	0x00000068
        /*0264*/ 	.short	0x0100
        /*0266*/ 	.byte	0x08
	.zero		1


	//   ....[27]....
        /*0268*/ 	.word	0x00000410
        /*026c*/ 	.word	0x000000ff
        /*0270*/ 	.word	0x000000f8
        /*0274*/ 	.short	0x0100
        /*0276*/ 	.byte	0x08
	.zero		1


	//   ....[28]....
        /*0278*/ 	.word	0x00000420
        /*027c*/ 	.word	0x000000ff
        /*0280*/ 	.word	0x00000070
        /*0284*/ 	.short	0x0100
        /*0286*/ 	.byte	0x08
	.zero		1


	//   ....[29]....
        /*0288*/ 	.word	0x00000430
        /*028c*/ 	.word	0x000000ff
        /*0290*/ 	.word	0x00000100
        /*0294*/ 	.short	0x0100
        /*0296*/ 	.byte	0x08
	.zero		1


	//   ....[30]....
        /*0298*/ 	.word	0x00000440
        /*029c*/ 	.word	0x000000ff
        /*02a0*/ 	.word	0x00000078
        /*02a4*/ 	.short	0x0100
        /*02a6*/ 	.byte	0x08
	.zero		1


	//   ....[31]....
        /*02a8*/ 	.word	0x00000450
        /*02ac*/ 	.word	0x000000ff
        /*02b0*/ 	.word	0x00000108
        /*02b4*/ 	.short	0x0100
        /*02b6*/ 	.byte	0x08
	.zero		1


	//   ....[32]....
        /*02b8*/ 	.word	0x00000460
        /*02bc*/ 	.word	0x000000ff
        /*02c0*/ 	.word	0x00000080
        /*02c4*/ 	.short	0x0100
        /*02c6*/ 	.byte	0x08
	.zero		1


	//   ....[33]....
        /*02c8*/ 	.word	0x00000470
        /*02cc*/ 	.word	0x000000ff
        /*02d0*/ 	.word	0x00000110
        /*02d4*/ 	.short	0x0100
        /*02d6*/ 	.byte	0x08
	.zero		1


	//   ....[34]....
        /*02d8*/ 	.word	0x00000480
        /*02dc*/ 	.word	0x000000ff
        /*02e0*/ 	.word	0x00000088
        /*02e4*/ 	.short	0x0100
        /*02e6*/ 	.byte	0x08
	.zero		1


	//   ....[35]....
        /*02e8*/ 	.word	0x00000490
        /*02ec*/ 	.word	0x000000ff
        /*02f0*/ 	.word	0x00000118
        /*02f4*/ 	.short	0x0100
        /*02f6*/ 	.byte	0x08
	.zero		1


	//   ....[36]....
        /*02f8*/ 	.word	0x000007a0
        /*02fc*/ 	.word	0x000000ff
        /*0300*/ 	.word	0x00000150
        /*0304*/ 	.short	0x0100
        /*0306*/ 	.byte	0x08
	.zero		1


	//   ....[37]....
        /*0308*/ 	.word	0x00000810
        /*030c*/ 	.word	0x000000ff
        /*0310*/ 	.word	0x00000158
        /*0314*/ 	.short	0x0100
        /*0316*/ 	.byte	0x08
	.zero		1


	//   ....[38]....
        /*0318*/ 	.word	0x00000830
        /*031c*/ 	.word	0x000000ff
        /*0320*/ 	.word	0x00000130
        /*0324*/ 	.short	0x0100
        /*0326*/ 	.byte	0x09
	.zero		1


	//   ....[39]....
        /*0328*/ 	.word	0x00000840
        /*032c*/ 	.word	0x000000ff
        /*0330*/ 	.word	0x00000138
        /*0334*/ 	.short	0x0100
        /*0336*/ 	.byte	0x09
	.zero		1


	//   ....[40]....
        /*0338*/ 	.word	0x00000850
        /*033c*/ 	.word	0x000000ff
        /*0340*/ 	.word	0x00000140
        /*0344*/ 	.short	0x0100
        /*0346*/ 	.byte	0x09
	.zero		1


	//   ....[41]....
        /*0348*/ 	.word	0x00000860
        /*034c*/ 	.word	0x000000ff
        /*0350*/ 	.word	0x00000148
        /*0354*/ 	.short	0x0100
        /*0356*/ 	.byte	0x09
	.zero		1


	//   ....[42]....
        /*0358*/ 	.word	0x000016c0
        /*035c*/ 	.word	0x0000005d
        /*0360*/ 	.word	0x00000000
        /*0364*/ 	.short	0x010a
        /*0366*/ 	.byte	0x2a
	.zero		1


	//   ....[43]....
        /*0368*/ 	.word	0x00001860
        /*036c*/ 	.word	0x00000003
        /*0370*/ 	.word	0x00000000
        /*0374*/ 	.short	0x010a
        /*0376*/ 	.byte	0x3f
	.zero		1


	//   ....[44]....
        /*0378*/ 	.word	0x000018a0
        /*037c*/ 	.word	0x00000003
        /*0380*/ 	.word	0x00000000
        /*0384*/ 	.short	0x010a
        /*0386*/ 	.byte	0x3f
	.zero		1


	//   ....[45]....
        /*0388*/ 	.word	0x00001aa0
        /*038c*/ 	.word	0x000000ff
        /*0390*/ 	.word	0x00000000
        /*0394*/ 	.short	0x010a
        /*0396*/ 	.byte	0x04
	.zero		1


	//   ....[46]....
        /*0398*/ 	.word	0x00001ae0
        /*039c*/ 	.word	0x000000ff
        /*03a0*/ 	.word	0x00000000
        /*03a4*/ 	.short	0x010a
        /*03a6*/ 	.byte	0x04
	.zero		1


	//   ....[47]....
        /*03a8*/ 	.word	0x00001c40
        /*03ac*/ 	.word	0x000000ff
        /*03b0*/ 	.word	0x00000000
        /*03b4*/ 	.short	0x0101
        /*03b6*/ 	.byte	0x04
	.zero		1


	//   ....[48]....
        /*03b8*/ 	.word	0x00001d30
        /*03bc*/ 	.word	0x0000005e
        /*03c0*/ 	.word	0x00000000
        /*03c4*/ 	.short	0x0101
        /*03c6*/ 	.byte	0x2f
	.zero		1


	//   ....[49]....
        /*03c8*/ 	.word	0x00001e00
        /*03cc*/ 	.word	0x000000ff
        /*03d0*/ 	.word	0x00000000
        /*03d4*/ 	.short	0x0101
        /*03d6*/ 	.byte	0x06
	.zero		1


	//   ....[50]....
        /*03d8*/ 	.word	0x00001eb0
        /*03dc*/ 	.word	0x0000005d
        /*03e0*/ 	.word	0x00000010
        /*03e4*/ 	.short	0x010a
        /*03e6*/ 	.byte	0x2a
	.zero		1


	//   ....[51]....
        /*03e8*/ 	.word	0x000060f0
        /*03ec*/ 	.word	0x00000060
        /*03f0*/ 	.word	0x00000000
        /*03f4*/ 	.short	0x0101
        /*03f6*/ 	.byte	0x2f
	.zero		1


	//   ....[52]....
        /*03f8*/ 	.word	0x00006a70
        /*03fc*/ 	.word	0x0000000a
        /*0400*/ 	.word	0x00000090
        /*0404*/ 	.short	0x010a
        /*0406*/ 	.byte	0x3f
	.zero		1


	//   ....[53]....
        /*0408*/ 	.word	0x00006e60
        /*040c*/ 	.word	0x00000005
        /*0410*/ 	.word	0x00000158
        /*0414*/ 	.short	0x0101
        /*0416*/ 	.byte	0x3f
	.zero		1


	//   ....[54]....
        /*0418*/ 	.word	0x000075e0
        /*041c*/ 	.word	0x00000009
        /*0420*/ 	.word	0x00000000
        /*0424*/ 	.short	0x010a
        /*0426*/ 	.byte	0x3f
	.zero		1


	//   ....[55]....
        /*0428*/ 	.word	0x00007660
        /*042c*/ 	.word	0x00000008
        /*0430*/ 	.word	0x00000000
        /*0434*/ 	.short	0x010a
        /*0436*/ 	.byte	0x3f
	.zero		1


	//   ....[56]....
        /*0438*/ 	.word	0x000076f0
        /*043c*/ 	.word	0x00000009
        /*0440*/ 	.word	0x00000000
        /*0444*/ 	.short	0x010a
        /*0446*/ 	.byte	0x3f
	.zero		1


	//   ....[57]....
        /*0448*/ 	.word	0x00007780
        /*044c*/ 	.word	0x00000008
        /*0450*/ 	.word	0x00000000
        /*0454*/ 	.short	0x010a
        /*0456*/ 	.byte	0x3f
	.zero		1


	//   ....[58]....
        /*0458*/ 	.word	0x00007810
        /*045c*/ 	.word	0x00000009
        /*0460*/ 	.word	0x00000000
        /*0464*/ 	.short	0x010a
        /*0466*/ 	.byte	0x3f
	.zero		1


	//   ....[59]....
        /*0468*/ 	.word	0x000078a0
        /*046c*/ 	.word	0x00000008
        /*0470*/ 	.word	0x00000000
        /*0474*/ 	.short	0x010a
        /*0476*/ 	.byte	0x3f
	.zero		1


	//   ....[60]....
        /*0478*/ 	.word	0x00007930
        /*047c*/ 	.word	0x00000009
        /*0480*/ 	.word	0x00000000
        /*0484*/ 	.short	0x010a
        /*0486*/ 	.byte	0x3f
	.zero		1


	//   ....[61]....
        /*0488*/ 	.word	0x000079c0
        /*048c*/ 	.word	0x00000008
        /*0490*/ 	.word	0x00000000
        /*0494*/ 	.short	0x010a
        /*0496*/ 	.byte	0x3f
	.zero		1


	//   ....[62]....
        /*0498*/ 	.word	0x00007a50
        /*049c*/ 	.word	0x00000009
        /*04a0*/ 	.word	0x00000000
        /*04a4*/ 	.short	0x010a
        /*04a6*/ 	.byte	0x3f
	.zero		1


	//   ....[63]....
        /*04a8*/ 	.word	0x00007ae0
        /*04ac*/ 	.word	0x00000008
        /*04b0*/ 	.word	0x00000000
        /*04b4*/ 	.short	0x010a
        /*04b6*/ 	.byte	0x3f
	.zero		1


	//   ....[64]....
        /*04b8*/ 	.word	0x00007b70
        /*04bc*/ 	.word	0x00000009
        /*04c0*/ 	.word	0x00000000
        /*04c4*/ 	.short	0x010a
        /*04c6*/ 	.byte	0x3f
	.zero		1


	//   ....[65]....
        /*04c8*/ 	.word	0x00007c00
        /*04cc*/ 	.word	0x00000008
        /*04d0*/ 	.word	0x00000000
        /*04d4*/ 	.short	0x010a
        /*04d6*/ 	.byte	0x3f
	.zero		1


	//   ....[66]....
        /*04d8*/ 	.word	0x00007c90
        /*04dc*/ 	.word	0x00000009
        /*04e0*/ 	.word	0x00000000
        /*04e4*/ 	.short	0x010a
        /*04e6*/ 	.byte	0x3f
	.zero		1


	//   ....[67]....
        /*04e8*/ 	.word	0x00007d20
        /*04ec*/ 	.word	0x00000008
        /*04f0*/ 	.word	0x00000000
        /*04f4*/ 	.short	0x010a
        /*04f6*/ 	.byte	0x3f
	.zero		1


	//   ....[68]....
        /*04f8*/ 	.word	0x00007db0
        /*04fc*/ 	.word	0x00000009
        /*0500*/ 	.word	0x00000000
        /*0504*/ 	.short	0x010a
        /*0506*/ 	.byte	0x3f
	.zero		1


	//   ....[69]....
        /*0508*/ 	.word	0x00007e40
        /*050c*/ 	.word	0x00000008
        /*0510*/ 	.word	0x00000000
        /*0514*/ 	.short	0x010a
        /*0516*/ 	.byte	0x3f
	.zero		1


	//   ....[70]....
        /*0518*/ 	.word	0x00007ed0
        /*051c*/ 	.word	0x0000000b
        /*0520*/ 	.word	0x00000000
        /*0524*/ 	.short	0x010a
        /*0526*/ 	.byte	0x3f
	.zero		1


	//   ....[71]....
        /*0528*/ 	.word	0x00007f60
        /*052c*/ 	.word	0x00000003
        /*0530*/ 	.word	0x00000000
        /*0534*/ 	.short	0x010a
        /*0536*/ 	.byte	0x3f
	.zero		1


	//   ....[72]....
        /*0538*/ 	.word	0x00007fc0
        /*053c*/ 	.word	0x0000005f
        /*0540*/ 	.word	0x00000000
        /*0544*/ 	.short	0x010a
        /*0546*/ 	.byte	0x3f
	.zero		1


	//   ....[73]....
        /*0548*/ 	.word	0x00008010
        /*054c*/ 	.word	0x00000003
        /*0550*/ 	.word	0x00000000
        /*0554*/ 	.short	0x010a
        /*0556*/ 	.byte	0x3f
	.zero		1


	//   ....[74]....
        /*0558*/ 	.word	0x00008070
        /*055c*/ 	.word	0x00000004
        /*0560*/ 	.word	0x00000000
        /*0564*/ 	.short	0x010a
        /*0566*/ 	.byte	0x3f
	.zero		1


	//   ....[75]....
        /*0568*/ 	.word	0x000080c0
        /*056c*/ 	.word	0x0000005f
        /*0570*/ 	.word	0x00000010
        /*0574*/ 	.short	0x010a
        /*0576*/ 	.byte	0x3f
	.zero		1


	//   ....[76]....
        /*0578*/ 	.word	0x00008190
        /*057c*/ 	.word	0x0000000a
        /*0580*/ 	.word	0x00000090
        /*0584*/ 	.short	0x010a
        /*0586*/ 	.byte	0x3f
	.zero		1


	//   ....[77]....
        /*0588*/ 	.word	0x00008260
        /*058c*/ 	.word	0x00000009
        /*0590*/ 	.word	0x00000000
        /*0594*/ 	.short	0x010a
        /*0596*/ 	.byte	0x3f
	.zero		1


	//   ....[78]....
        /*0598*/ 	.word	0x000082b0
        /*059c*/ 	.word	0x00000008
        /*05a0*/ 	.word	0x00000000
        /*05a4*/ 	.short	0x010a
        /*05a6*/ 	.byte	0x3f
	.zero		1


	//   ....[79]....
        /*05a8*/ 	.word	0x00008300
        /*05ac*/ 	.word	0x00000009
        /*05b0*/ 	.word	0x00000000
        /*05b4*/ 	.short	0x010a
        /*05b6*/ 	.byte	0x3f
	.zero		1


	//   ....[80]....
        /*05b8*/ 	.word	0x00008350
        /*05bc*/ 	.word	0x00000008
        /*05c0*/ 	.word	0x00000000
        /*05c4*/ 	.short	0x010a
        /*05c6*/ 	.byte	0x3f
	.zero		1


	//   ....[81]....
        /*05c8*/ 	.word	0x000083a0
        /*05cc*/ 	.word	0x00000009
        /*05d0*/ 	.word	0x00000000
        /*05d4*/ 	.short	0x010a
        /*05d6*/ 	.byte	0x3f
	.zero		1


	//   ....[82]....
        /*05d8*/ 	.word	0x000083f0
        /*05dc*/ 	.word	0x00000008
        /*05e0*/ 	.word	0x00000000
        /*05e4*/ 	.short	0x010a
        /*05e6*/ 	.byte	0x3f
	.zero		1


	//   ....[83]....
        /*05e8*/ 	.word	0x00008440
        /*05ec*/ 	.word	0x00000009
        /*05f0*/ 	.word	0x00000000
        /*05f4*/ 	.short	0x010a
        /*05f6*/ 	.byte	0x3f
	.zero		1


	//   ....[84]....
        /*05f8*/ 	.word	0x00008490
        /*05fc*/ 	.word	0x00000008
        /*0600*/ 	.word	0x00000000
        /*0604*/ 	.short	0x010a
        /*0606*/ 	.byte	0x3f
	.zero		1


	//   ....[85]....
        /*0608*/ 	.word	0x000084e0
        /*060c*/ 	.word	0x00000009
        /*0610*/ 	.word	0x00000000
        /*0614*/ 	.short	0x010a
        /*0616*/ 	.byte	0x3f
	.zero		1


	//   ....[86]....
        /*0618*/ 	.word	0x00008530
        /*061c*/ 	.word	0x00000008
        /*0620*/ 	.word	0x00000000
        /*0624*/ 	.short	0x010a
        /*0626*/ 	.byte	0x3f
	.zero		1


	//   ....[87]....
        /*0628*/ 	.word	0x00008580
        /*062c*/ 	.word	0x00000009
        /*0630*/ 	.word	0x00000000
        /*0634*/ 	.short	0x010a
        /*0636*/ 	.byte	0x3f
	.zero		1


	//   ....[88]....
        /*0638*/ 	.word	0x000085d0
        /*063c*/ 	.word	0x00000008
        /*0640*/ 	.word	0x00000000
        /*0644*/ 	.short	0x010a
        /*0646*/ 	.byte	0x3f
	.zero		1


	//   ....[89]....
        /*0648*/ 	.word	0x00008620
        /*064c*/ 	.word	0x00000009
        /*0650*/ 	.word	0x00000000
        /*0654*/ 	.short	0x010a
        /*0656*/ 	.byte	0x3f
	.zero		1


	//   ....[90]....
        /*0658*/ 	.word	0x00008670
        /*065c*/ 	.word	0x00000008
        /*0660*/ 	.word	0x00000000
        /*0664*/ 	.short	0x010a
        /*0666*/ 	.byte	0x3f
	.zero		1


	//   ....[91]....
        /*0668*/ 	.word	0x000086c0
        /*066c*/ 	.word	0x00000009
        /*0670*/ 	.word	0x00000000
        /*0674*/ 	.short	0x010a
        /*0676*/ 	.byte	0x3f
	.zero		1


	//   ....[92]....
        /*0678*/ 	.word	0x00008710
        /*067c*/ 	.word	0x00000008
        /*0680*/ 	.word	0x00000000
        /*0684*/ 	.short	0x010a
        /*0686*/ 	.byte	0x3f
	.zero		1


	//   ....[93]....
        /*0688*/ 	.word	0x00008760
        /*068c*/ 	.word	0x0000000b
        /*0690*/ 	.word	0x00000000
        /*0694*/ 	.short	0x010a
        /*0696*/ 	.byte	0x3f
	.zero		1


	//----- nvinfo : EIATTR_NUM_MBARRIERS
	.align		4
.L_37:
        /*0698*/ 	.byte	0x03, 0x38
        /*069a*/ 	.short	0x002a


	//----- nvinfo : EIATTR_EXIT_INSTR_OFFSETS
	.align		4
        /*069c*/ 	.byte	0x04, 0x1c
        /*069e*/ 	.short	(.L_39 - .L_38)


	//   ....[0]....
.L_38:
        /*06a0*/ 	.word	0x00001370


	//   ....[1]....
        /*06a4*/ 	.word	0x000013d0


	//   ....[2]....
        /*06a8*/ 	.word	0x00006780


	//   ....[3]....
        /*06ac*/ 	.word	0x000067b0


	//   ....[4]....
        /*06b0*/ 	.word	0x00007fb0


	//----- nvinfo : EIATTR_MAX_THREADS
	.align		4
.L_39:
        /*06b4*/ 	.byte	0x04, 0x05
        /*06b6*/ 	.short	(.L_41 - .L_40)
.L_40:
        /*06b8*/ 	.word	0x00000180
        /*06bc*/ 	.word	0x00000001
        /*06c0*/ 	.word	0x00000001


	//----- nvinfo : EIATTR_CRS_STACK_SIZE
	.align		4
.L_41:
        /*06c4*/ 	.byte	0x04, 0x1e
        /*06c6*/ 	.short	(.L_43 - .L_42)
.L_42:
        /*06c8*/ 	.word	0x00000000


	//----- nvinfo : EIATTR_CBANK_PARAM_SIZE
	.align		4
.L_43:
        /*06cc*/ 	.byte	0x03, 0x19
        /*06ce*/ 	.short	0x0470


	//----- nvinfo : EIATTR_PARAM_CBANK
	.align		4
        /*06d0*/ 	.byte	0x04, 0x0a
        /*06d2*/ 	.short	(.L_45 - .L_44)
	.align		4
.L_44:
        /*06d4*/ 	.word	index@(.nv.constant0._ZN7cutlass13device_kernelINS_4gemm6kernel13GemmUniversalIN4cute5tupleIJiiiiEEENS1_10collective13CollectiveMmaINS1_34MainloopSm90TmaGmmaWarpSpecializedILi18ENS5_IJNS4_1CILi1EEESB_SB_EEENS1_32KernelTmaWarpSpecializedPingpongEEENS5_IJNSA_ILi64EEENSA_ILi128EEENSA_ILi32EEEEEENS_10bfloat16_tENS5_IJSB_llEEESJ_SK_NS4_8TiledMMAINS4_8MMA_AtomIJNS4_4SM904GMMA28MMA_64x128x16_F32BF16BF16_SSILNSO_5MajorE1ELSQ_1ELNSO_7ScaleInE1ELSR_1EEEEEENS4_6LayoutISC_NS5_IJNSA_ILi0EEESV_SV_EEEEENS5_IJNS4_10UnderscoreESY_SY_EEEEENS4_13SM90_TMA_LOADENS4_14ComposedLayoutINS4_7SwizzleILi3ELi4ELi3EEENS4_18smem_ptr_flag_bitsILi16EEENSU_INS5_IJSF_NSA_ILi8EEEEEENS5_IJSB_SF_EEEEEEEvNS4_8identityES11_S1B_vS1C_EENS_8epilogue10collective6detail29Sm90TmaWarpSpecializedAdapterINS1F_15DefaultEpilogueISJ_NS5_IJlSB_lEEES1J_NS1E_6thread17LinearCombinationISJ_Li1EffLNS1K_9ScaleType4KindE0ELNS_15FloatRoundStyleE2ESJ_EENS1_15EpilogueDefaultEEEEEvvEEEEvNT_6ParamsE)
        /*06d8*/ 	.short	0x0210
        /*06da*/ 	.short	0x0470


	//----- nvinfo : EIATTR_SW_WAR
	.align		4
.L_45:
        /*06dc*/ 	.byte	0x04, 0x36
        /*06de*/ 	.short	(.L_47 - .L_46)
.L_46:
        /*06e0*/ 	.word	0x00000008
.L_47:


//--------------------- .nv.callgraph             --------------------------
	.section	.nv.callgraph,"",@"SHT_CUDA_CALLGRAPH"
	.align	4
	.sectionentsize	8
	.align		4
        /*0000*/ 	.word	0x00000000
	.align		4
        /*0004*/ 	.word	0xffffffff
	.align		4
        /*0008*/ 	.word	index@(_ZN7cutlass13device_kernelINS_4gemm6kernel13GemmUniversalIN4cute5tupleIJiiiiEEENS1_10collective13CollectiveMmaINS1_34MainloopSm90TmaGmmaWarpSpecializedILi18ENS5_IJNS4_1CILi1EEESB_SB_EEENS1_32KernelTmaWarpSpecializedPingpongEEENS5_IJNSA_ILi64EEENSA_ILi128EEENSA_ILi32EEEEEENS_10bfloat16_tENS5_IJSB_llEEESJ_SK_NS4_8TiledMMAINS4_8MMA_AtomIJNS4_4SM904GMMA28MMA_64x128x16_F32BF16BF16_SSILNSO_5MajorE1ELSQ_1ELNSO_7ScaleInE1ELSR_1EEEEEENS4_6LayoutISC_NS5_IJNSA_ILi0EEESV_SV_EEEEENS5_IJNS4_10UnderscoreESY_SY_EEEEENS4_13SM90_TMA_LOADENS4_14ComposedLayoutINS4_7SwizzleILi3ELi4ELi3EEENS4_18smem_ptr_flag_bitsILi16EEENSU_INS5_IJSF_NSA_ILi8EEEEEENS5_IJSB_SF_EEEEEEEvNS4_8identityES11_S1B_vS1C_EENS_8epilogue10collective6detail29Sm90TmaWarpSpecializedAdapterINS1F_15DefaultEpilogueISJ_NS5_IJlSB_lEEES1J_NS1E_6thread17LinearCombinationISJ_Li1EffLNS1K_9ScaleType4KindE0ELNS_15FloatRoundStyleE2ESJ_EENS1_15EpilogueDefaultEEEEEvvEEEEvNT_6ParamsE)
	.align		4
        /*000c*/ 	.word	index@(__assertfail)
	.align		4
        /*0010*/ 	.word	0x00000000
	.align		4
        /*0014*/ 	.word	0xfffffffe
	.align		4
        /*0018*/ 	.word	0x00000000
	.align		4
        /*001c*/ 	.word	0xfffffffd
	.align		4
        /*0020*/ 	.word	0x00000000
	.align		4
        /*0024*/ 	.word	0xfffffffc


//--------------------- .nv.constant4             --------------------------
	.section	.nv.constant4,"a",@progbits
	.align	8
	.align		8
.nv.constant4:
        /*0000*/ 	.dword	__assertfail
	.align		8
        /*0008*/ 	.dword	__unnamed_1
	.align		8
        /*0010*/ 	.dword	_ZN40_INTERNAL_ca175704_4_k_cu_05944678_176864cuda3std3__45__cpo5beginE
	.align		8
        /*0018*/ 	.dword	_ZN40_INTERNAL_ca175704_4_k_cu_05944678_176864cuda3std3__45__cpo3endE
	.align		8
        /*0020*/ 	.dword	_ZN40_INTERNAL_ca175704_4_k_cu_05944678_176864cuda3std3__45__cpo6cbeginE
	.align		8
        /*0028*/ 	.dword	_ZN40_INTERNAL_ca175704_4_k_cu_05944678_176864cuda3std3__45__cpo4cendE
	.align		8
        /*0030*/ 	.dword	_ZN40_INTERNAL_ca175704_4_k_cu_05944678_176864cuda3std3__442_GLOBAL__N__ca175704_4_k_cu_05944678_176866ignoreE
	.align		8
        /*0038*/ 	.dword	_ZN40_INTERNAL_ca175704_4_k_cu_05944678_176864cuda3std3__419piecewise_constructE
	.align		8
        /*0040*/ 	.dword	_ZN40_INTERNAL_ca175704_4_k_cu_05944678_176864cuda3std3__48in_placeE
	.align		8
        /*0048*/ 	.dword	_ZN40_INTERNAL_ca175704_4_k_cu_05944678_176864cuda3std6ranges3__45__cpo4swapE
	.align		8
        /*0050*/ 	.dword	_ZN40_INTERNAL_ca175704_4_k_cu_05944678_176864cuda3std6ranges3__45__cpo9iter_moveE
	.align		8
        /*0058*/ 	.dword	_ZN40_INTERNAL_ca175704_4_k_cu_05944678_176864cute7productE
	.align		8
        /*0060*/ 	.dword	_ZN40_INTERNAL_ca175704_4_k_cu_05944678_176864cute1_E
	.align		8
        /*0068*/ 	.dword	$str$22
	.align		8
        /*0070*/ 	.dword	$str$23


//--------------------- .text._ZN7cutlass13device_kernelINS_4gemm6kernel13GemmUniversalIN4cute5tupleIJiiiiEEENS1_10collective13CollectiveMmaINS1_34MainloopSm90TmaGmmaWarpSpecializedILi18ENS5_IJNS4_1CILi1EEESB_SB_EEENS1_32KernelTmaWarpSpecializedPingpongEEENS5_IJNSA_ILi64EEENSA_ILi128EEENSA_ILi32EEEEEENS_10bfloat16_tENS5_IJSB_llEEESJ_SK_NS4_8TiledMMAINS4_8MMA_AtomIJNS4_4SM904GMMA28MMA_64x128x16_F32BF16BF16_SSILNSO_5MajorE1ELSQ_1ELNSO_7ScaleInE1ELSR_1EEEEEENS4_6LayoutISC_NS5_IJNSA_ILi0EEESV_SV_EEEEENS5_IJNS4_10UnderscoreESY_SY_EEEEENS4_13SM90_TMA_LOADENS4_14ComposedLayoutINS4_7SwizzleILi3ELi4ELi3EEENS4_18smem_ptr_flag_bitsILi16EEENSU_INS5_IJSF_NSA_ILi8EEEEEENS5_IJSB_SF_EEEEEEEvNS4_8identityES11_S1B_vS1C_EENS_8epilogue10collective6detail29Sm90TmaWarpSpecializedAdapterINS1F_15DefaultEpilogueISJ_NS5_IJlSB_lEEES1J_NS1E_6thread17LinearCombinationISJ_Li1EffLNS1K_9ScaleType4KindE0ELNS_15FloatRoundStyleE2ESJ_EENS1_15EpilogueDefaultEEEEEvvEEEEvNT_6ParamsE --------------------------
	.section	.text._ZN7cutlass13device_kernelINS_4gemm6kernel13GemmUniversalIN4cute5tupleIJiiiiEEENS1_10collective13CollectiveMmaINS1_34MainloopSm90TmaGmmaWarpSpecializedILi18ENS5_IJNS4_1CILi1EEESB_SB_EEENS1_32KernelTmaWarpSpecializedPingpongEEENS5_IJNSA_ILi64EEENSA_ILi128EEENSA_ILi32EEEEEENS_10bfloat16_tENS5_IJSB_llEEESJ_SK_NS4_8TiledMMAINS4_8MMA_AtomIJNS4_4SM904GMMA28MMA_64x128x16_F32BF16BF16_SSILNSO_5MajorE1ELSQ_1ELNSO_7ScaleInE1ELSR_1EEEEEENS4_6LayoutISC_NS5_IJNSA_ILi0EEESV_SV_EEEEENS5_IJNS4_10UnderscoreESY_SY_EEEEENS4_13SM90_TMA_LOADENS4_14ComposedLayoutINS4_7SwizzleILi3ELi4ELi3EEENS4_18smem_ptr_flag_bitsILi16EEENSU_INS5_IJSF_NSA_ILi8EEEEEENS5_IJSB_SF_EEEEEEEvNS4_8identityES11_S1B_vS1C_EENS_8epilogue10collective6detail29Sm90TmaWarpSpecializedAdapterINS1F_15DefaultEpilogueISJ_NS5_IJlSB_lEEES1J_NS1E_6thread17LinearCombinationISJ_Li1EffLNS1K_9ScaleType4KindE0ELNS_15FloatRoundStyleE2ESJ_EENS1_15EpilogueDefaultEEEEEvvEEEEvNT_6ParamsE,"ax",@progbits
	.align	128
.text._ZN7cutlass13device_kernelINS_4gemm6kernel13GemmUniversalIN4cute5tupleIJiiiiEEENS1_10collective13CollectiveMmaINS1_34MainloopSm90TmaGmmaWarpSpecializedILi18ENS5_IJNS4_1CILi1EEESB_SB_EEENS1_32KernelTmaWarpSpecializedPingpongEEENS5_IJNSA_ILi64EEENSA_ILi128EEENSA_ILi32EEEEEENS_10bfloat16_tENS5_IJSB_llEEESJ_SK_NS4_8TiledMMAINS4_8MMA_AtomIJNS4_4SM904GMMA28MMA_64x128x16_F32BF16BF16_SSILNSO_5MajorE1ELSQ_1ELNSO_7ScaleInE1ELSR_1EEEEEENS4_6LayoutISC_NS5_IJNSA_ILi0EEESV_SV_EEEEENS5_IJNS4_10UnderscoreESY_SY_EEEEENS4_13SM90_TMA_LOADENS4_14ComposedLayoutINS4_7SwizzleILi3ELi4ELi3EEENS4_18smem_ptr_flag_bitsILi16EEENSU_INS5_IJSF_NSA_ILi8EEEEEENS5_IJSB_SF_EEEEEEEvNS4_8identityES11_S1B_vS1C_EENS_8epilogue10collective6detail29Sm90TmaWarpSpecializedAdapterINS1F_15DefaultEpilogueISJ_NS5_IJlSB_lEEES1J_NS1E_6thread17LinearCombinationISJ_Li1EffLNS1K_9ScaleType4KindE0ELNS_15FloatRoundStyleE2ESJ_EENS1_15EpilogueDefaultEEEEEvvEEEEvNT_6ParamsE:
        .type           _ZN7cutlass13device_kernelINS_4gemm6kernel13GemmUniversalIN4cute5tupleIJiiiiEEENS1_10collective13CollectiveMmaINS1_34MainloopSm90TmaGmmaWarpSpecializedILi18ENS5_IJNS4_1CILi1EEESB_SB_EEENS1_32KernelTmaWarpSpecializedPingpongEEENS5_IJNSA_ILi64EEENSA_ILi128EEENSA_ILi32EEEEEENS_10bfloat16_tENS5_IJSB_llEEESJ_SK_NS4_8TiledMMAINS4_8MMA_AtomIJNS4_4SM904GMMA28MMA_64x128x16_F32BF16BF16_SSILNSO_5MajorE1ELSQ_1ELNSO_7ScaleInE1ELSR_1EEEEEENS4_6LayoutISC_NS5_IJNSA_ILi0EEESV_SV_EEEEENS5_IJNS4_10UnderscoreESY_SY_EEEEENS4_13SM90_TMA_LOADENS4_14ComposedLayoutINS4_7SwizzleILi3ELi4ELi3EEENS4_18smem_ptr_flag_bitsILi16EEENSU_INS5_IJSF_NSA_ILi8EEEEEENS5_IJSB_SF_EEEEEEEvNS4_8identityES11_S1B_vS1C_EENS_8epilogue10collective6detail29Sm90TmaWarpSpecializedAdapterINS1F_15DefaultEpilogueISJ_NS5_IJlSB_lEEES1J_NS1E_6thread17LinearCombinationISJ_Li1EffLNS1K_9ScaleType4KindE0ELNS_15FloatRoundStyleE2ESJ_EENS1_15EpilogueDefaultEEEEEvvEEEEvNT_6ParamsE,@function
        .size           _ZN7cutlass13device_kernelINS_4gemm6kernel13GemmUniversalIN4cute5tupleIJiiiiEEENS1_10collective13CollectiveMmaINS1_34MainloopSm90TmaGmmaWarpSpecializedILi18ENS5_IJNS4_1CILi1EEESB_SB_EEENS1_32KernelTmaWarpSpecializedPingpongEEENS5_IJNSA_ILi64EEENSA_ILi128EEENSA_ILi32EEEEEENS_10bfloat16_tENS5_IJSB_llEEESJ_SK_NS4_8TiledMMAINS4_8MMA_AtomIJNS4_4SM904GMMA28MMA_64x128x16_F32BF16BF16_SSILNSO_5MajorE1ELSQ_1ELNSO_7ScaleInE1ELSR_1EEEEEENS4_6LayoutISC_NS5_IJNSA_ILi0EEESV_SV_EEEEENS5_IJNS4_10UnderscoreESY_SY_EEEEENS4_13SM90_TMA_LOADENS4_14ComposedLayoutINS4_7SwizzleILi3ELi4ELi3EEENS4_18smem_ptr_flag_bitsILi16EEENSU_INS5_IJSF_NSA_ILi8EEEEEENS5_IJSB_SF_EEEEEEEvNS4_8identityES11_S1B_vS1C_EENS_8epilogue10collective6detail29Sm90TmaWarpSpecializedAdapterINS1F_15DefaultEpilogueISJ_NS5_IJlSB_lEEES1J_NS1E_6thread17LinearCombinationISJ_Li1EffLNS1K_9ScaleType4KindE0ELNS_15FloatRoundStyleE2ESJ_EENS1_15EpilogueDefaultEEEEEvvEEEEvNT_6ParamsE,(.L_x_226 - _ZN7cutlass13device_kernelINS_4gemm6kernel13GemmUniversalIN4cute5tupleIJiiiiEEENS1_10collective13CollectiveMmaINS1_34MainloopSm90TmaGmmaWarpSpecializedILi18ENS5_IJNS4_1CILi1EEESB_SB_EEENS1_32KernelTmaWarpSpecializedPingpongEEENS5_IJNSA_ILi64EEENSA_ILi128EEENSA_ILi32EEEEEENS_10bfloat16_tENS5_IJSB_llEEESJ_SK_NS4_8TiledMMAINS4_8MMA_AtomIJNS4_4SM904GMMA28MMA_64x128x16_F32BF16BF16_SSILNSO_5MajorE1ELSQ_1ELNSO_7ScaleInE1ELSR_1EEEEEENS4_6LayoutISC_NS5_IJNSA_ILi0EEESV_SV_EEEEENS5_IJNS4_10UnderscoreESY_SY_EEEEENS4_13SM90_TMA_LOADENS4_14ComposedLayoutINS4_7SwizzleILi3ELi4ELi3EEENS4_18smem_ptr_flag_bitsILi16EEENSU_INS5_IJSF_NSA_ILi8EEEEEENS5_IJSB_SF_EEEEEEEvNS4_8identityES11_S1B_vS1C_EENS_8epilogue10collective6detail29Sm90TmaWarpSpecializedAdapterINS1F_15DefaultEpilogueISJ_NS5_IJlSB_lEEES1J_NS1E_6thread17LinearCombinationISJ_Li1EffLNS1K_9ScaleType4KindE0ELNS_15FloatRoundStyleE2ESJ_EENS1_15EpilogueDefaultEEEEEvvEEEEvNT_6ParamsE)
        .other          _ZN7cutlass13device_kernelINS_4gemm6kernel13GemmUniversalIN4cute5tupleIJiiiiEEENS1_10collective13CollectiveMmaINS1_34MainloopSm90TmaGmmaWarpSpecializedILi18ENS5_IJNS4_1CILi1EEESB_SB_EEENS1_32KernelTmaWarpSpecializedPingpongEEENS5_IJNSA_ILi64EEENSA_ILi128EEENSA_ILi32EEEEEENS_10bfloat16_tENS5_IJSB_llEEESJ_SK_NS4_8TiledMMAINS4_8MMA_AtomIJNS4_4SM904GMMA28MMA_64x128x16_F32BF16BF16_SSILNSO_5MajorE1ELSQ_1ELNSO_7ScaleInE1ELSR_1EEEEEENS4_6LayoutISC_NS5_IJNSA_ILi0EEESV_SV_EEEEENS5_IJNS4_10UnderscoreESY_SY_EEEEENS4_13SM90_TMA_LOADENS4_14ComposedLayoutINS4_7SwizzleILi3ELi4ELi3EEENS4_18smem_ptr_flag_bitsILi16EEENSU_INS5_IJSF_NSA_ILi8EEEEEENS5_IJSB_SF_EEEEEEEvNS4_8identityES11_S1B_vS1C_EENS_8epilogue10collective6detail29Sm90TmaWarpSpecializedAdapterINS1F_15DefaultEpilogueISJ_NS5_IJlSB_lEEES1J_NS1E_6thread17LinearCombinationISJ_Li1EffLNS1K_9ScaleType4KindE0ELNS_15FloatRoundStyleE2ESJ_EENS1_15EpilogueDefaultEEEEEvvEEEEvNT_6ParamsE,@"STO_CUDA_ENTRY STV_DEFAULT"
_ZN7cutlass13device_kernelINS_4gemm6kernel13GemmUniversalIN4cute5tupleIJiiiiEEENS1_10collective13CollectiveMmaINS1_34MainloopSm90TmaGmmaWarpSpecializedILi18ENS5_IJNS4_1CILi1EEESB_SB_EEENS1_32KernelTmaWarpSpecializedPingpongEEENS5_IJNSA_ILi64EEENSA_ILi128EEENSA_ILi32EEEEEENS_10bfloat16_tENS5_IJSB_llEEESJ_SK_NS4_8TiledMMAINS4_8MMA_AtomIJNS4_4SM904GMMA28MMA_64x128x16_F32BF16BF16_SSILNSO_5MajorE1ELSQ_1ELNSO_7ScaleInE1ELSR_1EEEEEENS4_6LayoutISC_NS5_IJNSA_ILi0EEESV_SV_EEEEENS5_IJNS4_10UnderscoreESY_SY_EEEEENS4_13SM90_TMA_LOADENS4_14ComposedLayoutINS4_7SwizzleILi3ELi4ELi3EEENS4_18smem_ptr_flag_bitsILi16EEENSU_INS5_IJSF_NSA_ILi8EEEEEENS5_IJSB_SF_EEEEEEEvNS4_8identityES11_S1B_vS1C_EENS_8epilogue10collective6detail29Sm90TmaWarpSpecializedAdapterINS1F_15DefaultEpilogueISJ_NS5_IJlSB_lEEES1J_NS1E_6thread17LinearCombinationISJ_Li1EffLNS1K_9ScaleType4KindE0ELNS_15FloatRoundStyleE2ESJ_EENS1_15EpilogueDefaultEEEEEvvEEEEvNT_6ParamsE:
[----:B------:R-:W0:Y:S02]  /*0000*/  LDC R1, c[0x0][0x28] ;  /* 0x00000a00ff017b82 */ /* 0x000e240000000800 */
[----:B0-----:R-:W-:Y:S01]  /*0010*/  VIADD R1, R1, 0xfffffff8 ;  /* 0xfffffff801017836 */ /* 0x001fe20000000000 */
[----:B------:R-:W0:Y:S01]  /*0020*/  S2R R4, SR_TID.X ;  /* 0x0000000000047919 */ /* 0x000e220000002100 */
[----:B------:R-:W-:Y:S01]  /*0030*/  ELECT P0, URZ, PT ;  /* 0x00000000003f782f */ /* 0x000fe20003800000 */
[----:B------:R-:W-:Y:S01]  /*0040*/  BSSY B0, `(.L_x_0) ;  /* 0x000000f000007945 */ /* 0x000fe20003800000 */
[--C-:B0-----:R-:W-:Y:S02]  /*0050*/  SHF.R.U32.HI R0, RZ, 0x5, R4.reuse ;  /* 0x00000005ff007819 */ /* 0x101fe40000011604 */
[----:B------:R-:W-:-:S03]  /*0060*/  SHF.R.U32.HI R5, RZ, 0x7, R4 ;  /* 0x00000007ff057819 */ /* 0x000fc60000011604 */
[----:B------:R-:W0:Y:S04]  /*0070*/  SHFL.IDX PT, R2, R0, RZ, 0x1f ;  /* 0x00001fff00027589 */ /* 0x000e2800000e0000 */
[----:B------:R1:W2:Y:S01]  /*0080*/  SHFL.IDX PT, R8, R5, RZ, 0x1f ;  /* 0x00001fff05087589 */ /* 0x0002a200000e0000 */
[----:B0-----:R-:W-:-:S13]  /*0090*/  ISETP.NE.OR P0, PT, R2, RZ, !P0 ;  /* 0x000000ff0200720c */ /* 0x001fda0004705670 */
[----:B-12---:R-:W-:Y:S05]  /*00a0*/  @P0 BRA `(.L_x_1) ;  /* 0x0000000000200947 */ /* 0x006fea0003800000 */
[----:B------:R-:W-:Y:S02]  /*00b0*/  ULDC.64 UR4, c[0x0][0x198] ;  /* 0x0000660000047ab9 */ /* 0x000fe40000000a00 */
[----:B------:R-:W-:Y:S02]  /*00c0*/  UIADD3 UR6, UP0, UR4, 0xf0, URZ ;  /* 0x000000f004067890 */ /* 0x000fe4000ff1e03f */
[----:B------:R-:W-:Y:S02]  /*00d0*/  UIADD3 UR4, UP1, UR4, 0x1f0, URZ ;  /* 0x000001f004047890 */ /* 0x000fe4000ff3e03f */
[----:B------:R-:W-:Y:S02]  /*00e0*/  UIADD3.X UR7, URZ, UR5, URZ, UP0, !UPT ;  /* 0x000000053f077290 */ /* 0x000fe400087fe43f */
[----:B------:R-:W-:-:S07]  /*00f0*/  UIADD3.X UR5, URZ, UR5, URZ, UP1, !UPT ;  /* 0x000000053f057290 */ /* 0x000fce0008ffe43f */
[----:B------:R0:W-:Y:S02]  /*0100*/  UTMACCTL.PF [UR6] ;  /* 0x00000000060079b9 */ /* 0x0001e40008040000 */
[----:B------:R0:W-:Y:S02]  /*0110*/  UTMACCTL.PF [UR4] ;  /* 0x00000000040079b9 */ /* 0x0001e40008040000 */
[----:B0-----:R-:W-:Y:S01]  /*0120*/  NOP ;  /* 0x0000000000007918 */ /* 0x001fe20000000000 */
.L_x_1:
[----:B------:R-:W-:Y:S05]  /*0130*/  BSYNC B0 ;  /* 0x0000000000007941 */ /* 0x000fea0003800000 */
.L_x_0:
[----:B------:R-:W0:Y:S02]  /*0140*/  SHFL.IDX PT, R3, R0, RZ, 0x1f ;  /* 0x00001fff00037589 */ /* 0x000e2400000e0000 */
[----:B0-----:R-:W-:-:S13]  /*0150*/  ISETP.NE.AND P0, PT, R3, RZ, PT ;  /* 0x000000ff0300720c */ /* 0x001fda0003f05270 */
[----:B------:R-:W-:Y:S05]  /*0160*/  @P0 BRA `(.L_x_2) ;  /* 0x0000000000d40947 */ /* 0x000fea0003800000 */
[----:B------:R-:W-:Y:S01]  /*0170*/  ELECT P0, URZ, PT ;  /* 0x00000000003f782f */ /* 0x000fe20003800000 */
[----:B------:R-:W-:-:S12]  /*0180*/  BSSY B0, `(.L_x_2) ;  /* 0x0000033000007945 */ /* 0x000fd80003800000 */
[----:B------:R-:W-:Y:S05]  /*0190*/  @!P0 BRA `(.L_x_3) ;  /* 0x0000000000c48947 */ /* 0x000fea0003800000 */
[----:B------:R-:W0:Y:S01]  /*01a0*/  S2UR UR8, SR_CgaCtaId ;  /* 0x00000000000879c3 */ /* 0x000e220000008800 */
[----:B------:R-:W-:Y:S01]  /*01b0*/  UMOV UR4, 0x400 ;  /* 0x0000040000047882 */ /* 0x000fe20000000000 */
[----:B------:R-:W-:Y:S01]  /*01c0*/  UMOV UR5, 0x1 ;  /* 0x0000000100057882 */ /* 0x000fe20000000000 */
[----:B------:R-:W-:Y:S02]  /*01d0*/  UMOV UR6, 0x80 ;  /* 0x0000008000067882 */ /* 0x000fe40000000000 */
[----:B------:R-:W-:-:S04]  /*01e0*/  UIADD3 UR6, -UR6, 0x100000, URZ ;  /* 0x0010000006067890 */ /* 0x000fc8000fffe13f */
[----:B------:R-:W-:Y:S02]  /*01f0*/  USHF.L.U32 UR7, UR6, 0xb, URZ ;  /* 0x0000000b06077899 */ /* 0x000fe4000800063f */
[----:B------:R-:W-:Y:S02]  /*0200*/  USHF.L.U32 UR6, UR6, 0x1, URZ ;  /* 0x0000000106067899 */ /* 0x000fe4000800063f */
[----:B0-----:R-:W-:Y:S02]  /*0210*/  ULEA UR8, UR8, UR4, 0x18 ;  /* 0x0000000408087291 */ /* 0x001fe4000f8ec03f */
[----:B------:R-:W-:-:S04]  /*0220*/  UIADD3 UR4, -UR5, 0x100000, URZ ;  /* 0x0010000005047890 */ /* 0x000fc8000fffe13f */
[----:B------:R-:W-:Y:S02]  /*0230*/  USHF.L.U32 UR5, UR4, 0xb, URZ ;  /* 0x0000000b04057899 */ /* 0x000fe4000800063f */
[----:B------:R-:W-:Y:S01]  /*0240*/  USHF.L.U32 UR4, UR4, 0x1, URZ ;  /* 0x0000000104047899 */ /* 0x000fe2000800063f */
[----:B------:R-:W0:Y:S11]  /*0250*/  FENCE.VIEW.ASYNC.S ;  /* 0x00000000000073c6 */ /* 0x000e360000000000 */
[----:B0-----:R0:W1:Y:S01]  /*0260*/  SYNCS.EXCH.64 URZ, [UR8], UR4 ;  /* 0x00000004083f75b2 */ /* 0x0010620008000100 */
[----:B------:R0:W2:Y:S01]  /*0270*/  SYNCS.EXCH.64 URZ, [UR8+0x90], UR6 ;  /* 0x00009006083f75b2 */ /* 0x0000a20008000100 */
[----:B------:R0:W3:Y:S01]  /*0280*/  SYNCS.EXCH.64 URZ, [UR8+0x8], UR4 ;  /* 0x00000804083f75b2 */ /* 0x0000e20008000100 */
[----:B------:R0:W4:Y:S01]  /*0290*/  SYNCS.EXCH.64 URZ, [UR8+0x98], UR6 ;  /* 0x00009806083f75b2 */ /* 0x0001220008000100 */
[----:B------:R0:W0:Y:S01]  /*02a0*/  SYNCS.EXCH.64 URZ, [UR8+0x10], UR4 ;  /* 0x00001004083f75b2 */ /* 0x0000220008000100 */
        /* <DEDUP_REMOVED lines=31> */
[----:B-1234-:R-:W-:Y:S01]  /*04a0*/  NOP ;  /* 0x0000000000007918 */ /* 0x01efe20000000000 */
.L_x_3:
[----:B0-----:R-:W-:Y:S05]  /*04b0*/  BSYNC B0 ;  /* 0x0000000000007941 */ /* 0x001fea0003800000 */
.L_x_2:
[----:B------:R-:W0:Y:S01]  /*04c0*/  SHFL.IDX PT, R6, R0, RZ, 0x1f ;  /* 0x00001fff00067589 */ /* 0x000e2200000e0000 */
[----:B------:R-:W-:Y:S01]  /*04d0*/  ELECT P0, URZ, PT ;  /* 0x00000000003f782f */ /* 0x000fe20003800000 */
[----:B------:R-:W-:Y:S01]  /*04e0*/  NOP ;  /* 0x0000000000007918 */ /* 0x000fe20000000000 */
[----:B------:R-:W-:Y:S01]  /*04f0*/  ELECT P1, URZ, PT ;  /* 0x00000000003f782f */ /* 0x000fe20003820000 */
[----:B------:R-:W1:Y:S01]  /*0500*/  SHFL.IDX PT, R3, R0, RZ, 0x1f ;  /* 0x00001fff00037589 */ /* 0x000e6200000e0000 */
[----:B------:R-:W-:Y:S01]  /*0510*/  UMOV UR4, 0x20 ;  /* 0x0000002000047882 */ /* 0x000fe20000000000 */
[----:B------:R-:W-:Y:S01]  /*0520*/  UMOV UR11, 0x80 ;  /* 0x00000080000b7882 */ /* 0x000fe20000000000 */
[----:B------:R-:W-:Y:S01]  /*0530*/  NOP ;  /* 0x0000000000007918 */ /* 0x000fe20000000000 */
[C---:B------:R-:W-:Y:S01]  /*0540*/  VIADD R33, R8.reuse, 0xffffffff ;  /* 0xffffffff08217836 */ /* 0x040fe20000000000 */
[----:B------:R-:W2:Y:S01]  /*0550*/  SHFL.IDX PT, R5, R5, RZ, 0x1f ;  /* 0x00001fff05057589 */ /* 0x000ea200000e0000 */
[----:B------:R-:W-:Y:S01]  /*0560*/  ULDC.64 UR36, c[0x0][0x208] ;  /* 0x0000820000247ab9 */ /* 0x000fe20000000a00 */
[----:B------:R-:W-:-:S02]  /*0570*/  ISETP.NE.AND P2, PT, R8, RZ, PT ;  /* 0x000000ff0800720c */ /* 0x000fc40003f45270 */
[----:B------:R-:W-:Y:S02]  /*0580*/  ISETP.GE.U32.AND P3, PT, R33, 0x2, PT ;  /* 0x000000022100780c */ /* 0x000fe40003f66070 */
[----:B0-----:R-:W-:Y:S02]  /*0590*/  ISETP.NE.OR P0, PT, R6, RZ, !P0 ;  /* 0x000000ff0600720c */ /* 0x001fe40004705670 */
[----:B-1----:R-:W-:Y:S02]  /*05a0*/  ISETP.NE.OR P1, PT, R3, RZ, !P1 ;  /* 0x000000ff0300720c */ /* 0x002fe40004f25670 */
[----:B------:R-:W-:-:S04]  /*05b0*/  SHF.R.S32.HI R3, RZ, 0x1f, R2 ;  /* 0x0000001fff037819 */ /* 0x000fc80000011402 */
[----:B------:R-:W-:-:S05]  /*05c0*/  LEA.HI R3, R3, R2, RZ, 0x2 ;  /* 0x0000000203037211 */ /* 0x000fca00078f10ff */
[----:B------:R-:W-:Y:S01]  /*05d0*/  VOTEU.ALL UP0, P0 ;  /* 0x00000000003f7886 */ /* 0x000fe20000000000 */
[----:B------:R-:W-:Y:S01]  /*05e0*/  LOP3.LUT R3, R3, 0xfffffffc, RZ, 0xc0, !PT ;  /* 0xfffffffc03037812 */ /* 0x000fe200078ec0ff */
[----:B------:R-:W-:-:S03]  /*05f0*/  VOTEU.ALL UP1, P1 ;  /* 0x00000000003f7886 */ /* 0x000fc60000820000 */
[----:B------:R-:W0:Y:S01]  /*0600*/  @!UP0 S2UR UR7, SR_CgaCtaId ;  /* 0x00000000000789c3 */ /* 0x000e220000008800 */
[----:B------:R-:W-:Y:S01]  /*0610*/  @!UP0 UMOV UR6, 0x400 ;  /* 0x0000040000068882 */ /* 0x000fe20000000000 */
[----:B------:R-:W-:-:S04]  /*0620*/  @!UP0 UIADD3 UR4, -UR4, 0x100000, URZ ;  /* 0x0010000004048890 */ /* 0x000fc8000fffe13f */
[----:B------:R-:W-:Y:S02]  /*0630*/  @!UP0 USHF.L.U32 UR5, UR4, 0xb, URZ ;  /* 0x0000000b04058899 */ /* 0x000fe4000800063f */
[----:B------:R-:W-:Y:S01]  /*0640*/  @!UP0 USHF.L.U32 UR4, UR4, 0x1, URZ ;  /* 0x0000000104048899 */ /* 0x000fe2000800063f */
[----:B------:R-:W-:Y:S01]  /*0650*/  IMAD.IADD R0, R2, 0x1, -R3 ;  /* 0x0000000102007824 */ /* 0x000fe200078e0a03 */
[----:B------:R-:W-:Y:S01]  /*0660*/  @!UP1 UMOV UR9, 0x400 ;  /* 0x0000040000099882 */ /* 0x000fe20000000000 */
[----:B------:R-:W-:Y:S01]  /*0670*/  VOTEU.ALL UP2, P1 ;  /* 0x00000000003f7886 */ /* 0x000fe20000840000 */
[----:B------:R-:W-:Y:S01]  /*0680*/  VOTEU.ALL UP3, P1 ;  /* 0x00000000003f7886 */ /* 0x000fe20000860000 */
[----:B------:R-:W-:Y:S01]  /*0690*/  VOTEU.ALL UP4, P1 ;  /* 0x00000000003f7886 */ /* 0x000fe20000880000 */
[----:B------:R-:W1:Y:S01]  /*06a0*/  @!UP1 S2UR UR10, SR_CgaCtaId ;  /* 0x00000000000a99c3 */ /* 0x000e620000008800 */
[----:B------:R-:W-:Y:S01]  /*06b0*/  VOTEU.ALL UP5, P1 ;  /* 0x00000000003f7886 */ /* 0x000fe200008a0000 */
[----:B------:R-:W-:-:S04]  /*06c0*/  SHF.R.S32.HI R3, RZ, 0x1f, R4 ;  /* 0x0000001fff037819 */ /* 0x000fc80000011404 */
[----:B------:R-:W-:-:S04]  /*06d0*/  LEA.HI R3, R3, R4, RZ, 0x7 ;  /* 0x0000000403037211 */ /* 0x000fc800078f38ff */
[----:B------:R-:W-:-:S05]  /*06e0*/  LOP3.LUT R3, R3, 0xffffff80, RZ, 0xc0, !PT ;  /* 0xffffff8003037812 */ /* 0x000fca00078ec0ff */
[----:B------:R-:W-:Y:S01]  /*06f0*/  IMAD.IADD R3, R4, 0x1, -R3 ;  /* 0x0000000104037824 */ /* 0x000fe200078e0a03 */
[----:B0-----:R-:W-:Y:S02]  /*0700*/  @!UP0 ULEA UR8, UR7, UR6, 0x18 ;  /* 0x0000000607088291 */ /* 0x001fe4000f8ec03f */
[----:B------:R-:W-:-:S04]  /*0710*/  @!UP1 UIADD3 UR6, -UR11, 0x100000, URZ ;  /* 0x001000000b069890 */ /* 0x000fc8000fffe13f */
[----:B------:R-:W-:Y:S02]  /*0720*/  @!UP1 USHF.L.U32 UR7, UR6, 0xb, URZ ;  /* 0x0000000b06079899 */ /* 0x000fe4000800063f */
[----:B------:R-:W-:Y:S01]  /*0730*/  @!UP1 USHF.L.U32 UR6, UR6, 0x1, URZ ;  /* 0x0000000106069899 */ /* 0x000fe2000800063f */
[----:B------:R-:W-:Y:S01]  /*0740*/  VOTEU.ALL UP0, P0 ;  /* 0x00000000003f7886 */ /* 0x000fe20000000000 */
[----:B-1----:R-:W-:Y:S01]  /*0750*/  @!UP1 ULEA UR9, UR10, UR9, 0x18 ;  /* 0x000000090a099291 */ /* 0x002fe2000f8ec03f */
[----:B------:R-:W-:Y:S02]  /*0760*/  VOTEU.ALL UP1, P0 ;  /* 0x00000000003f7886 */ /* 0x000fe40000020000 */
[----:B------:R-:W-:Y:S01]  /*0770*/  ULDC.64 UR10, c[0x0][0x598] ;  /* 0x00016600000a7ab9 */ /* 0x000fe20000000a00 */
[----:B------:R-:W-:Y:S01]  /*0780*/  ISETP.NE.AND P0, PT, R0, 0x3, PT ;  /* 0x000000030000780c */ /* 0x000fe20003f05270 */
[----:B------:R-:W0:Y:S02]  /*0790*/  FENCE.VIEW.ASYNC.S ;  /* 0x00000000000073c6 */ /* 0x000e240000000000 */
[----:B0-----:R0:W1:Y:S01]  /*07a0*/  @!UP0 SYNCS.EXCH.64 URZ, [UR8+0x150], UR4 ;  /* 0x00015004083f85b2 */ /* 0x0010620008000100 */
[----:B------:R-:W-:-:S02]  /*07b0*/  ISETP.NE.U32.AND P1, PT, RZ, UR10, PT ;  /* 0x0000000aff007c0c */ /* 0x000fc4000bf25070 */
[----:B------:R-:W-:Y:S02]  /*07c0*/  ISETP.EQ.OR P0, PT, R0, RZ, !P0 ;  /* 0x000000ff0000720c */ /* 0x000fe40004702670 */
[----:B------:R-:W-:Y:S02]  /*07d0*/  ISETP.NE.AND.EX P1, PT, RZ, UR11, PT, P1 ;  /* 0x0000000bff007c0c */ /* 0x000fe4000bf25310 */
[----:B------:R-:W-:-:S04]  /*07e0*/  ISETP.EQ.AND P0, PT, R8, RZ, P0 ;  /* 0x000000ff0800720c */ /* 0x000fc80000702270 */
[----:B------:R-:W-:-:S04]  /*07f0*/  SEL R16, RZ, 0x1, !P0 ;  /* 0x00000001ff107807 */ /* 0x000fc80004000000 */
[----:B------:R-:W-:Y:S01]  /*0800*/  SEL R16, R16, 0x2, P3 ;  /* 0x0000000210107807 */ /* 0x000fe20001800000 */
[----:B------:R0:W1:Y:S01]  /*0810*/  @!UP1 SYNCS.EXCH.64 URZ, [UR8+0x158], UR4 ;  /* 0x00015804083f95b2 */ /* 0x0000620008000100 */
[----:B------:R-:W-:Y:S01]  /*0820*/  NOP ;  /* 0x0000000000007918 */ /* 0x000fe20000000000 */
[----:B------:R0:W1:Y:S01]  /*0830*/  @!UP2 SYNCS.EXCH.64 URZ, [UR9+0x130], UR6 ;  /* 0x00013006093fa5b2 */ /* 0x0000620008000100 */
[----:B------:R0:W1:Y:S01]  /*0840*/  @!UP3 SYNCS.EXCH.64 URZ, [UR9+0x138], UR6 ;  /* 0x00013806093fb5b2 */ /* 0x0000620008000100 */
[----:B------:R0:W1:Y:S01]  /*0850*/  @!UP4 SYNCS.EXCH.64 URZ, [UR9+0x140], UR6 ;  /* 0x00014006093fc5b2 */ /* 0x0000620008000100 */
[----:B------:R0:W1:Y:S01]  /*0860*/  @!UP5 SYNCS.EXCH.64 URZ, [UR9+0x148], UR6 ;  /* 0x00014806093fd5b2 */ /* 0x0000620008000100 */
[----:B------:R-:W-:Y:S01]  /*0870*/  NOP ;  /* 0x0000000000007918 */ /* 0x000fe20000000000 */
[----:B-1----:R-:W-:Y:S06]  /*0880*/  BAR.SYNC.DEFER_BLOCKING 0x0 ;  /* 0x0000000000007b1d */ /* 0x002fec0000010000 */
[----:B0-2---:R-:W-:Y:S05]  /*0890*/  @!P1 BRA `(.L_x_4) ;  /* 0x00000000001c9947 */ /* 0x005fea0003800000 */
[----:B------:R-:W0:Y:S02]  /*08a0*/  LDC.64 R6, c[0x0][0x598] ;  /* 0x00016600ff067b82 */ /* 0x000e240000000a00 */
[----:B0-----:R-:W2:Y:S02]  /*08b0*/  LDG.E.64 R6, desc[UR36][R6.64] ;  /* 0x0000002406067981 */ /* 0x001ea4000c1e1b00 */
[----:B--2---:R-:W-:-:S04]  /*08c0*/  ISETP.NE.U32.AND P0, PT, R6, RZ, PT ;  /* 0x000000ff0600720c */ /* 0x004fc80003f05070 */
[----:B------:R-:W-:-:S13]  /*08d0*/  ISETP.NE.AND.EX P0, PT, R7, RZ, PT, P0 ;  /* 0x000000ff0700720c */ /* 0x000fda0003f05300 */
[----:B------:R-:W-:Y:S05]  /*08e0*/  @!P0 BRA `(.L_x_4) ;  /* 0x0000000000088947 */ /* 0x000fea0003800000 */
[----:B------:R1:W5:Y:S01]  /*08f0*/  LD.E R88, desc[UR36][R6.64] ;  /* 0x0000002406587980 */ /* 0x000362000c101900 */
[----:B------:R-:W-:Y:S05]  /*0900*/  BRA `(.L_x_5) ;  /* 0x0000000000247947 */ /* 0x000fea0003800000 */
.L_x_4:
[----:B------:R-:W-:Y:S02]  /*0910*/  ULDC.64 UR4, c[0x0][0x588] ;  /* 0x0001620000047ab9 */ /* 0x000fe40000000a00 */
[----:B------:R-:W-:-:S04]  /*0920*/  ISETP.NE.U32.AND P0, PT, RZ, UR4, PT ;  /* 0x00000004ff007c0c */ /* 0x000fc8000bf05070 */
[----:B------:R-:W-:-:S13]  /*0930*/  ISETP.NE.AND.EX P0, PT, RZ, UR5, PT, P0 ;  /* 0x00000005ff007c0c */ /* 0x000fda000bf05300 */
[----:B------:R-:W-:Y:S05]  /*0940*/  @!P0 BRA `(.L_x_6) ;  /* 0x00000000000c8947 */ /* 0x000fea0003800000 */
[----:B------:R-:W0:Y:S02]  /*0950*/  LDC.64 R88, c[0x0][0x588] ;  /* 0x00016200ff587b82 */ /* 0x000e240000000a00 */
[----:B0-----:R0:W5:Y:S01]  /*0960*/  LDG.E R88, desc[UR36][R88.64] ;  /* 0x0000002458587981 */ /* 0x001162000c1e1900 */
[----:B------:R-:W-:Y:S05]  /*0970*/  BRA `(.L_x_5) ;  /* 0x0000000000087947 */ /* 0x000fea0003800000 */
.L_x_6:
[----:B------:R-:W-:Y:S02]  /*0980*/  ULDC UR4, c[0x0][0x580] ;  /* 0x0001600000047ab9 */ /* 0x000fe40000000800 */
[----:B------:R-:W-:-:S07]  /*0990*/  IMAD.U32 R88, RZ, RZ, UR4 ;  /* 0x00000004ff587e24 */ /* 0x000fce000f8e00ff */
.L_x_5:
[----:B------:R-:W-:Y:S02]  /*09a0*/  ULDC.64 UR4, c[0x0][0x5a0] ;  /* 0x0001680000047ab9 */ /* 0x000fe40000000a00 */
[----:B------:R-:W-:-:S04]  /*09b0*/  ISETP.NE.U32.AND P0, PT, RZ, UR4, PT ;  /* 0x00000004ff007c0c */ /* 0x000fc8000bf05070 */
[----:B------:R-:W-:-:S13]  /*09c0*/  ISETP.NE.AND.EX P0, PT, RZ, UR5, PT, P0 ;  /* 0x00000005ff007c0c */ /* 0x000fda000bf05300 */
[----:B------:R-:W-:Y:S05]  /*09d0*/  @!P0 BRA `(.L_x_7) ;  /* 0x00000000001c8947 */ /* 0x000fea0003800000 */
[----:B-1----:R-:W1:Y:S02]  /*09e0*/  LDC.64 R6, c[0x0][0x5a0] ;  /* 0x00016800ff067b82 */ /* 0x002e640000000a00 */
[----:B-1----:R-:W2:Y:S02]  /*09f0*/  LDG.E.64 R6, desc[UR36][R6.64] ;  /* 0x0000002406067981 */ /* 0x002ea4000c1e1b00 */
[----:B--2---:R-:W-:-:S04]  /*0a00*/  ISETP.NE.U32.AND P0, PT, R6, RZ, PT ;  /* 0x000000ff0600720c */ /* 0x004fc80003f05070 */
[----:B------:R-:W-:-:S13]  /*0a10*/  ISETP.NE.AND.EX P0, PT, R7, RZ, PT, P0 ;  /* 0x000000ff0700720c */ /* 0x000fda0003f05300 */
[----:B------:R-:W-:Y:S05]  /*0a20*/  @!P0 BRA `(.L_x_7) ;  /* 0x0000000000088947 */ /* 0x000fea0003800000 */
[----:B0-----:R2:W5:Y:S01]  /*0a30*/  LD.E R89, desc[UR36][R6.64] ;  /* 0x0000002406597980 */ /* 0x001562000c101900 */
[----:B------:R-:W-:Y:S05]  /*0a40*/  BRA `(.L_x_8) ;  /* 0x0000000000247947 */ /* 0x000fea0003800000 */
.L_x_7:
[----:B------:R-:W-:Y:S02]  /*0a50*/  ULDC.64 UR4, c[0x0][0x590] ;  /* 0x0001640000047ab9 */ /* 0x000fe40000000a00 */
[----:B------:R-:W-:-:S04]  /*0a60*/  ISETP.NE.U32.AND P0, PT, RZ, UR4, PT ;  /* 0x00000004ff007c0c */ /* 0x000fc8000bf05070 */
[----:B------:R-:W-:-:S13]  /*0a70*/  ISETP.NE.AND.EX P0, PT, RZ, UR5, PT, P0 ;  /* 0x00000005ff007c0c */ /* 0x000fda000bf05300 */
[----:B------:R-:W-:Y:S05]  /*0a80*/  @!P0 BRA `(.L_x_9) ;  /* 0x00000000000c8947 */ /* 0x000fea0003800000 */
[----:B-1----:R-:W0:Y:S02]  /*0a90*/  LDC.64 R6, c[0x0][0x590] ;  /* 0x00016400ff067b82 */ /* 0x002e240000000a00 */
[----:B0-----:R0:W5:Y:S01]  /*0aa0*/  LDG.E R89, desc[UR36][R6.64] ;  /* 0x0000002406597981 */ /* 0x001162000c1e1900 */
[----:B------:R-:W-:Y:S05]  /*0ab0*/  BRA `(.L_x_8) ;  /* 0x0000000000087947 */ /* 0x000fea0003800000 */
.L_x_9:
[----:B------:R-:W-:Y:S02]  /*0ac0*/  ULDC UR4, c[0x0][0x584] ;  /* 0x0001610000047ab9 */ /* 0x000fe40000000800 */
[----:B0-----:R-:W-:-:S07]  /*0ad0*/  IMAD.U32 R89, RZ, RZ, UR4 ;  /* 0x00000004ff597e24 */ /* 0x001fce000f8e00ff */
.L_x_8:
[----:B------:R-:W3:Y:S01]  /*0ae0*/  LDC R2, c[0x0][0x65c] ;  /* 0x00019700ff027b82 */ /* 0x000ee20000000800 */
[----:B------:R-:W4:Y:S01]  /*0af0*/  S2R R14, SR_CTAID.Y ;  /* 0x00000000000e7919 */ /* 0x000f220000002600 */
[----:B------:R-:W-:Y:S01]  /*0b00*/  ULDC UR6, c[0x0][0x28c] ;  /* 0x0000a30000067ab9 */ /* 0x000fe20000000800 */
[----:B------:R-:W-:Y:S01]  /*0b10*/  ISETP.NE.AND P0, PT, R8, 0x2, PT ;  /* 0x000000020800780c */ /* 0x000fe20003f05270 */
[----:B------:R-:W-:Y:S01]  /*0b20*/  UIADD3 UR6, UR6, 0x1f, URZ ;  /* 0x0000001f06067890 */ /* 0x000fe2000fffe03f */
[----:B012---:R-:W0:Y:S01]  /*0b30*/  S2R R6, SR_CTAID.X ;  /* 0x0000000000067919 */ /* 0x007e220000002500 */
[----:B------:R-:W-:Y:S01]  /*0b40*/  IMAD.MOV.U32 R7, RZ, RZ, RZ ;  /* 0x000000ffff077224 */ /* 0x000fe200078e00ff */
[----:B------:R-:W-:Y:S01]  /*0b50*/  UMOV UR38, URZ ;  /* 0x0000003f00267c82 */ /* 0x000fe20008000000 */
[----:B------:R-:W-:Y:S01]  /*0b60*/  USHF.R.S32.HI UR7, URZ, 0x1f, UR6 ;  /* 0x0000001f3f077899 */ /* 0x000fe20008011406 */
[----:B------:R-:W-:Y:S01]  /*0b70*/  UMOV UR39, URZ ;  /* 0x0000003f00277c82 */ /* 0x000fe20008000000 */
[----:B------:R-:W-:-:S02]  /*0b80*/  ULDC.64 UR8, c[0x0][0x650] ;  /* 0x0001940000087ab9 */ /* 0x000fc40000000a00 */
[----:B------:R-:W-:-:S04]  /*0b90*/  ULEA.HI UR7, UR7, UR6, URZ, 0x5 ;  /* 0x0000000607077291 */ /* 0x000fc8000f8f283f */
[----:B------:R-:W-:Y:S01]  /*0ba0*/  USHF.R.S32.HI UR40, URZ, 0x5, UR7 ;  /* 0x000000053f287899 */ /* 0x000fe20008011407 */
[----:B---3--:R-:W-:-:S13]  /*0bb0*/  ISETP.NE.AND P1, PT, R2, 0x1, PT ;  /* 0x000000010200780c */ /* 0x008fda0003f25270 */
[----:B------:R-:W0:Y:S01]  /*0bc0*/  @P1 LDC R19, c[0x0][0x10] ;  /* 0x00000400ff131b82 */ /* 0x000e220000000800 */
[----:B----4-:R-:W-:Y:S02]  /*0bd0*/  @P1 IMAD.MOV.U32 R8, RZ, RZ, R14 ;  /* 0x000000ffff081224 */ /* 0x010fe400078e000e */
[----:B------:R-:W-:Y:S02]  /*0be0*/  @P1 IMAD.MOV.U32 R9, RZ, RZ, RZ ;  /* 0x000000ffff091224 */ /* 0x000fe400078e00ff */
[----:B------:R-:W-:-:S03]  /*0bf0*/  @P1 IMAD.MOV.U32 R17, RZ, RZ, RZ ;  /* 0x000000ffff111224 */ /* 0x000fc600078e00ff */
[----:B------:R-:W1:Y:S01]  /*0c00*/  @!P1 LDC R11, c[0x0][0xc] ;  /* 0x00000300ff0b9b82 */ /* 0x000e620000000800 */
[----:B------:R-:W-:Y:S01]  /*0c10*/  ULDC UR4, c[0x0][0xc] ;  /* 0x0000030000047ab9 */ /* 0x000fe20000000800 */
[----:B------:R-:W-:Y:S02]  /*0c20*/  ULDC UR5, c[0x0][0x10] ;  /* 0x0000040000057ab9 */ /* 0x000fe40000000800 */
[----:B------:R-:W-:-:S04]  /*0c30*/  UIMAD.WIDE.U32 UR4, UR4, UR5, URZ ;  /* 0x00000005040472a5 */ /* 0x000fc8000f8e003f */
[----:B------:R-:W2:Y:S01]  /*0c40*/  LDC R2, c[0x0][0x14] ;  /* 0x00000500ff027b82 */ /* 0x000ea20000000800 */
[----:B0-----:R-:W-:-:S04]  /*0c50*/  @P1 IMAD.WIDE.U32 R18, R6, R19, R8 ;  /* 0x0000001306121225 */ /* 0x001fc800078e0008 */
[----:B------:R-:W-:Y:S02]  /*0c60*/  @P1 IMAD.IADD R17, R19, 0x1, R17 ;  /* 0x0000000113111824 */ /* 0x000fe400078e0211 */
[----:B-1----:R-:W-:-:S04]  /*0c70*/  @!P1 IMAD.WIDE.U32 R8, R11, R14, R6 ;  /* 0x0000000e0b089225 */ /* 0x002fc800078e0006 */
[----:B------:R-:W-:Y:S02]  /*0c80*/  @!P1 IMAD.MOV.U32 R18, RZ, RZ, R8 ;  /* 0x000000ffff129224 */ /* 0x000fe400078e0008 */
[----:B------:R-:W-:Y:S02]  /*0c90*/  @!P1 IMAD.MOV.U32 R17, RZ, RZ, R9 ;  /* 0x000000ffff119224 */ /* 0x000fe400078e0009 */
[----:B--2---:R-:W-:-:S04]  /*0ca0*/  IMAD.WIDE.U32 R12, R2, UR4, RZ ;  /* 0x00000004020c7c25 */ /* 0x004fc8000f8e00ff */
[----:B------:R-:W-:Y:S01]  /*0cb0*/  IMAD R23, R2, UR5, RZ ;  /* 0x0000000502177c24 */ /* 0x000fe2000f8e02ff */
[----:B------:R0:W-:Y:S03]  /*0cc0*/  STL.64 [R1], R12 ;  /* 0x0000000c01007387 */ /* 0x0001e60000100a00 */
[----:B------:R-:W-:Y:S01]  /*0cd0*/  IMAD.IADD R23, R13, 0x1, R23 ;  /* 0x000000010d177824 */ /* 0x000fe200078e0217 */
[----:B------:R-:W-:Y:S06]  /*0ce0*/  @P0 BRA `(.L_x_10) ;  /* 0x0000000000200947 */ /* 0x000fec0003800000 */
[----:B------:R-:W-:Y:S01]  /*0cf0*/  UISETP.GE.U32.AND UP0, UPT, UR40, 0x12, UPT ;  /* 0x000000122800788c */ /* 0x000fe2000bf06070 */
[----:B------:R-:W-:Y:S01]  /*0d00*/  IADD3 R18, P0, R18, R12, RZ ;  /* 0x0000000c12127210 */ /* 0x000fe20007f1e0ff */
[----:B------:R-:W-:Y:S01]  /*0d10*/  UIMAD.WIDE.U32 UR4, UR40, 0x38e38e39, URZ ;  /* 0x38e38e39280478a5 */ /* 0x000fe2000f8e003f */
[----:B------:R-:W-:-:S03]  /*0d20*/  UMOV UR39, URZ ;  /* 0x0000003f00277c82 */ /* 0x000fc60008000000 */
[----:B------:R-:W-:Y:S01]  /*0d30*/  USHF.R.U32.HI UR4, URZ, 0x2, UR5 ;  /* 0x000000023f047899 */ /* 0x000fe20008011605 */
[----:B------:R-:W-:-:S03]  /*0d40*/  IMAD.X R17, R23, 0x1, R17, P0 ;  /* 0x0000000117117824 */ /* 0x000fc600000e0611 */
[----:B------:R-:W-:Y:S02]  /*0d50*/  UIMAD UR38, UR4, -0x12, UR40 ;  /* 0xffffffee042678a4 */ /* 0x000fe4000f8e0228 */
[----:B------:R-:W-:-:S12]  /*0d60*/  @UP0 ULOP3.LUT UR39, UR4, 0x1, URZ, 0xc0, !UPT ;  /* 0x0000000104270892 */ /* 0x000fd8000f8ec03f */
.L_x_10:
[----:B------:R-:W-:Y:S01]  /*0d70*/  ISETP.GE.U32.AND P0, PT, R18, UR8, PT ;  /* 0x0000000812007c0c */ /* 0x000fe2000bf06070 */
[----:B------:R-:W-:Y:S01]  /*0d80*/  IMAD.MOV.U32 R19, RZ, RZ, -0x1 ;  /* 0xffffffffff137424 */ /* 0x000fe200078e00ff */
[----:B------:R-:W-:Y:S01]  /*0d90*/  PRMT R8, RZ, 0x7610, R8 ;  /* 0x00007610ff087816 */ /* 0x000fe20000000008 */
[----:B------:R-:W-:Y:S01]  /*0da0*/  IMAD.MOV.U32 R22, RZ, RZ, -0x1 ;  /* 0xffffffffff167424 */ /* 0x000fe200078e00ff */
[----:B------:R-:W-:Y:S01]  /*0db0*/  ISETP.GE.U32.AND.EX P0, PT, R17, UR9, PT, P0 ;  /* 0x0000000911007c0c */ /* 0x000fe2000bf06100 */
[----:B------:R-:W-:-:S12]  /*0dc0*/  IMAD.MOV.U32 R2, RZ, RZ, -0x1 ;  /* 0xffffffffff027424 */ /* 0x000fd800078e00ff */
[----:B------:R-:W-:Y:S05]  /*0dd0*/  @P0 BRA `(.L_x_11) ;  /* 0x00000004005c0947 */ /* 0x000fea0003800000 */
[----:B------:R-:W1:Y:S01]  /*0de0*/  LDC.64 R20, c[0x0][0x628] ;  /* 0x00018a00ff147b82 */ /* 0x000e620000000a00 */
[----:B------:R-:W-:Y:S02]  /*0df0*/  IMAD.MOV.U32 R8, RZ, RZ, R18 ;  /* 0x000000ffff087224 */ /* 0x000fe400078e0012 */
[----:B------:R-:W-:-:S05]  /*0e00*/  IMAD.MOV.U32 R9, RZ, RZ, R17 ;  /* 0x000000ffff097224 */ /* 0x000fca00078e0011 */
[----:B------:R-:W2:Y:S08]  /*0e10*/  LDC R2, c[0x0][0x630] ;  /* 0x00018c00ff027b82 */ /* 0x000eb00000000800 */
[----:B------:R-:W3:Y:S01]  /*0e20*/  LDC.64 R24, c[0x0][0x620] ;  /* 0x00018800ff187b82 */ /* 0x000ee20000000a00 */
[----:B-1----:R-:W-:-:S04]  /*0e30*/  ISETP.NE.U32.AND P0, PT, R20, RZ, PT ;  /* 0x000000ff1400720c */ /* 0x002fc80003f05070 */
[----:B------:R-:W-:-:S13]  /*0e40*/  ISETP.NE.AND.EX P0, PT, R21, RZ, PT, P0 ;  /* 0x000000ff1500720c */ /* 0x000fda0003f05300 */
[----:B--23--:R-:W-:Y:S05]  /*0e50*/  @!P0 BRA `(.L_x_12) ;  /* 0x0000000000288947 */ /* 0x00cfea0003800000 */
[----:B0-----:R-:W0:Y:S02]  /*0e60*/  LDC R13, c[0x0][0x634] ;  /* 0x00018d00ff0d7b82 */ /* 0x001e240000000800 */
[----:B0-----:R-:W-:-:S05]  /*0e70*/  IADD3 R13, P0, R18, R13, RZ ;  /* 0x0000000d120d7210 */ /* 0x001fca0007f1e0ff */
[----:B------:R-:W-:-:S04]  /*0e80*/  IMAD.X R15, RZ, RZ, R17, P0 ;  /* 0x000000ffff0f7224 */ /* 0x000fc800000e0611 */
[----:B------:R-:W-:-:S04]  /*0e90*/  IMAD.WIDE.U32 R8, R15, R20, RZ ;  /* 0x000000140f087225 */ /* 0x000fc800078e00ff */
[----:B------:R-:W-:-:S04]  /*0ea0*/  IMAD.WIDE.U32 R10, P0, R13, R21, R8 ;  /* 0x000000150d0a7225 */ /* 0x000fc80007800008 */
[----:B------:R-:W-:-:S04]  /*0eb0*/  IMAD.WIDE.U32 R8, R13, R20, RZ ;  /* 0x000000140d087225 */ /* 0x000fc800078e00ff */
[----:B------:R-:W-:Y:S01]  /*0ec0*/  IMAD.X R13, RZ, RZ, RZ, P0 ;  /* 0x000000ffff0d7224 */ /* 0x000fe200000e06ff */
[----:B------:R-:W-:Y:S01]  /*0ed0*/  IADD3 RZ, P0, R9, R10, RZ ;  /* 0x0000000a09ff7210 */ /* 0x000fe20007f1e0ff */
[----:B------:R-:W-:-:S04]  /*0ee0*/  IMAD.MOV.U32 R12, RZ, RZ, R11 ;  /* 0x000000ffff0c7224 */ /* 0x000fc800078e000b */
[----:B------:R-:W-:-:S08]  /*0ef0*/  IMAD.WIDE.U32.X R8, R15, R21, R12, P0 ;  /* 0x000000150f087225 */ /* 0x000fd000000e040c */
.L_x_12:
[-CC-:B------:R-:W-:Y:S01]  /*0f00*/  SHF.R.U64 R31, R8, R2.reuse, R9.reuse ;  /* 0x00000002081f7219 */ /* 0x180fe20000001209 */
[----:B0-----:R-:W0:Y:S01]  /*0f10*/  LDC R12, c[0x0][0x618] ;  /* 0x00018600ff0c7b82 */ /* 0x001e220000000800 */
[----:B------:R-:W-:Y:S01]  /*0f20*/  SHF.R.U32.HI R7, RZ, R2, R9 ;  /* 0x00000002ff077219 */ /* 0x000fe20000011609 */
[----:B------:R-:W-:Y:S01]  /*0f30*/  ULDC UR4, c[0x0][0x150] ;  /* 0x0000540000047ab9 */ /* 0x000fe20000000800 */
[----:B------:R-:W-:Y:S01]  /*0f40*/  IADD3 R11, P0, RZ, -R31, RZ ;  /* 0x8000001fff0b7210 */ /* 0x000fe20007f1e0ff */
[----:B------:R-:W-:Y:S01]  /*0f50*/  IMAD.MOV.U32 R19, RZ, RZ, R17 ;  /* 0x000000ffff137224 */ /* 0x000fe200078e0011 */
[----:B------:R-:W-:-:S03]  /*0f60*/  I2FP.F32.U32 R2, R6 ;  /* 0x0000000600027245 */ /* 0x000fc60000201000 */
[----:B------:R-:W1:Y:S01]  /*0f70*/  LDC.64 R26, c[0x0][0x640] ;  /* 0x00019000ff1a7b82 */ /* 0x000e620000000a00 */
[----:B------:R-:W-:Y:S02]  /*0f80*/  IMAD.X R13, RZ, RZ, ~R7, P0 ;  /* 0x000000ffff0d7224 */ /* 0x000fe400000e0e07 */
[----:B------:R-:W-:Y:S01]  /*0f90*/  FMUL R2, R2, UR4 ;  /* 0x0000000402027c20 */ /* 0x000fe20008400000 */
[----:B------:R-:W-:Y:S01]  /*0fa0*/  IMAD.WIDE.U32 R8, R11, R24, R18 ;  /* 0x000000180b087225 */ /* 0x000fe200078e0012 */
[----:B------:R-:W-:-:S03]  /*0fb0*/  ULDC UR4, c[0x0][0x154] ;  /* 0x0000550000047ab9 */ /* 0x000fc60000000800 */
[----:B------:R-:W-:Y:S01]  /*0fc0*/  IMAD R10, R13, R24, RZ ;  /* 0x000000180d0a7224 */ /* 0x000fe200078e02ff */
[----:B------:R-:W2:Y:S01]  /*0fd0*/  LDC R7, c[0x0][0x144] ;  /* 0x00005100ff077b82 */ /* 0x000ea20000000800 */
[----:B------:R-:W3:Y:S02]  /*0fe0*/  F2I.U32.TRUNC.NTZ R2, R2 ;  /* 0x0000000200027305 */ /* 0x000ee4000020f000 */
[----:B------:R-:W-:-:S04]  /*0ff0*/  IMAD R11, R11, R25, R10 ;  /* 0x000000190b0b7224 */ /* 0x000fc800078e020a */
[----:B------:R-:W-:Y:S01]  /*1000*/  IMAD.IADD R9, R9, 0x1, R11 ;  /* 0x0000000109097824 */ /* 0x000fe200078e020b */
[----:B------:R-:W4:Y:S01]  /*1010*/  LDC R22, c[0x0][0x608] ;  /* 0x00018200ff167b82 */ /* 0x000f220000000800 */
[----:B------:R-:W-:-:S03]  /*1020*/  IMAD.MOV.U32 R11, RZ, RZ, -0x1 ;  /* 0xffffffffff0b7424 */ /* 0x000fc600078e00ff */
[--C-:B0-----:R-:W-:Y:S02]  /*1030*/  SHF.R.U64 R20, R8, R12, R9.reuse ;  /* 0x0000000c08147219 */ /* 0x101fe40000001209 */
[----:B------:R-:W-:Y:S02]  /*1040*/  I2FP.F32.U32 R8, R14 ;  /* 0x0000000e00087245 */ /* 0x000fe40000201000 */
[----:B------:R-:W0:Y:S01]  /*1050*/  LDC R24, c[0x0][0x658] ;  /* 0x00019600ff187b82 */ /* 0x000e220000000800 */
[----:B-1----:R-:W-:Y:S01]  /*1060*/  ISETP.NE.U32.AND P0, PT, R26, RZ, PT ;  /* 0x000000ff1a00720c */ /* 0x002fe20003f05070 */
[----:B---3--:R-:W-:Y:S02]  /*1070*/  IMAD.MOV R10, RZ, RZ, -R2 ;  /* 0x000000ffff0a7224 */ /* 0x008fe400078e0a02 */
[----:B------:R-:W-:Y:S01]  /*1080*/  FMUL R8, R8, UR4 ;  /* 0x0000000408087c20 */ /* 0x000fe20008400000 */
[----:B------:R-:W-:Y:S02]  /*1090*/  SHF.R.U32.HI R9, RZ, R12, R9 ;  /* 0x0000000cff097219 */ /* 0x000fe40000011609 */
[----:B------:R-:W-:Y:S01]  /*10a0*/  ISETP.NE.AND.EX P0, PT, R27, RZ, PT, P0 ;  /* 0x000000ff1b00720c */ /* 0x000fe20003f05300 */
[----:B------:R1:W3:Y:S01]  /*10b0*/  F2I.U32.TRUNC.NTZ R15, R8 ;  /* 0x00000008000f7305 */ /* 0x0002e2000020f000 */
[----:B------:R-:W1:Y:S01]  /*10c0*/  LDC R19, c[0x0][0x148] ;  /* 0x00005200ff137b82 */ /* 0x000e620000000800 */
[----:B--2---:R-:W-:-:S07]  /*10d0*/  IMAD R2, R7, R10, R6 ;  /* 0x0000000a07027224 */ /* 0x004fce00078e0206 */
[----:B------:R-:W2:Y:S01]  /*10e0*/  LDC R25, c[0x0][0x600] ;  /* 0x00018000ff197b82 */ /* 0x000ea20000000800 */
[-CC-:B----4-:R-:W-:Y:S02]  /*10f0*/  SHF.R.U64 R32, R20, R22.reuse, R9.reuse ;  /* 0x0000001614207219 */ /* 0x190fe40000001209 */
[----:B------:R-:W-:Y:S01]  /*1100*/  SHF.R.U32.HI R7, RZ, R22, R9 ;  /* 0x00000016ff077219 */ /* 0x000fe20000011609 */
[----:B------:R-:W-:-:S04]  /*1110*/  IMAD.MOV.U32 R9, RZ, RZ, 0x1 ;  /* 0x00000001ff097424 */ /* 0x000fc800078e00ff */
[----:B------:R-:W4:Y:S01]  /*1120*/  LDC R28, c[0x0][0x648] ;  /* 0x00019200ff1c7b82 */ /* 0x000f220000000800 */
[-C--:B0-----:R-:W-:Y:S02]  /*1130*/  SHF.L.U32 R6, R11, R24.reuse, RZ ;  /* 0x000000180b067219 */ /* 0x081fe400000006ff */
[--C-:B------:R-:W-:Y:S02]  /*1140*/  SHF.R.U64 R22, R32, R24, R7.reuse ;  /* 0x0000001820167219 */ /* 0x100fe40000001207 */
[----:B------:R-:W-:Y:S02]  /*1150*/  LOP3.LUT R13, RZ, R6, RZ, 0x33, !PT ;  /* 0x00000006ff0d7212 */ /* 0x000fe400078e33ff */
[-C--:B------:R-:W-:Y:S01]  /*1160*/  SHF.R.U32.HI R7, RZ, R24.reuse, R7 ;  /* 0x00000018ff077219 */ /* 0x080fe20000011607 */
[----:B------:R-:W0:Y:S01]  /*1170*/  LDC R29, c[0x0][0x638] ;  /* 0x00018e00ff1d7b82 */ /* 0x000e220000000800 */
[----:B------:R-:W-:Y:S01]  /*1180*/  SHF.L.U32 R12, R9, R24, RZ ;  /* 0x00000018090c7219 */ /* 0x000fe200000006ff */
[----:B------:R-:W-:-:S06]  /*1190*/  IMAD.MOV.U32 R6, RZ, RZ, R22 ;  /* 0x000000ffff067224 */ /* 0x000fcc00078e0016 */
[----:B------:R-:W0:Y:S01]  /*11a0*/  LDC R30, c[0x0][0x610] ;  /* 0x00018400ff1e7b82 */ /* 0x000e220000000800 */
[----:B-1-3--:R-:W-:Y:S05]  /*11b0*/  @!P0 BRA `(.L_x_13) ;  /* 0x0000000000288947 */ /* 0x00afea0003800000 */
[----:B------:R-:W1:Y:S02]  /*11c0*/  LDC R11, c[0x0][0x64c] ;  /* 0x00019300ff0b7b82 */ /* 0x000e640000000800 */
[----:B-1----:R-:W-:-:S05]  /*11d0*/  IADD3 R11, P0, R22, R11, RZ ;  /* 0x0000000b160b7210 */ /* 0x002fca0007f1e0ff */
        /* <DEDUP_REMOVED lines=8> */
.L_x_13:
[----:B----4-:R-:W-:Y:S01]  /*1260*/  SHF.R.U64 R6, R6, R28, R7 ;  /* 0x0000001c06067219 */ /* 0x010fe20000001207 */
[----:B--2---:R-:W-:Y:S01]  /*1270*/  VIADD R7, R25, 0xffffffff ;  /* 0xffffffff19077836 */ /* 0x004fe20000000000 */
[----:B------:R-:W-:Y:S01]  /*1280*/  LOP3.LUT R13, R32, R13, RZ, 0xc0, !PT ;  /* 0x0000000d200d7212 */ /* 0x000fe200078ec0ff */
[----:B------:R-:W-:Y:S02]  /*1290*/  IMAD.MOV R15, RZ, RZ, -R15 ;  /* 0x000000ffff0f7224 */ /* 0x000fe400078e0a0f */
[----:B------:R-:W-:Y:S01]  /*12a0*/  IMAD.MOV R8, RZ, RZ, -R6 ;  /* 0x000000ffff087224 */ /* 0x000fe200078e0a06 */
[----:B------:R-:W-:Y:S01]  /*12b0*/  LOP3.LUT R7, R20, R7, RZ, 0xc0, !PT ;  /* 0x0000000714077212 */ /* 0x000fe200078ec0ff */
[----:B------:R-:W-:Y:S02]  /*12c0*/  IMAD R13, R12, R6, R13 ;  /* 0x000000060c0d7224 */ /* 0x000fe400078e020d */
[----:B------:R-:W-:Y:S02]  /*12d0*/  @P1 IMAD R2, R19, R15, R14 ;  /* 0x0000000f13021224 */ /* 0x000fe400078e020e */
[----:B0-----:R-:W-:-:S02]  /*12e0*/  IMAD R6, R8, R29, R22 ;  /* 0x0000001d08067224 */ /* 0x001fc400078e0216 */
[----:B------:R-:W-:Y:S02]  /*12f0*/  IMAD R2, R13, R30, R2 ;  /* 0x0000001e0d027224 */ /* 0x000fe400078e0202 */
[----:B------:R-:W-:Y:S02]  /*1300*/  IMAD R19, R6, R25, R7 ;  /* 0x0000001906137224 */ /* 0x000fe400078e0207 */
[----:B------:R-:W-:-:S03]  /*1310*/  IMAD.MOV.U32 R8, RZ, RZ, 0x1 ;  /* 0x00000001ff087424 */ /* 0x000fc600078e00ff */
[----:B------:R-:W-:Y:S02]  /*1320*/  SEL R22, R19, R2, !P1 ;  /* 0x0000000213167207 */ /* 0x000fe40004800000 */
[----:B------:R-:W-:Y:S01]  /*1330*/  SEL R19, R2, R19, !P1 ;  /* 0x0000001302137207 */ /* 0x000fe20004800000 */
[----:B------:R-:W-:-:S07]  /*1340*/  IMAD.MOV.U32 R2, RZ, RZ, R31 ;  /* 0x000000ffff027224 */ /* 0x000fce00078e001f */
.L_x_11:
[----:B------:R-:W-:Y:S05]  /*1350*/  @!P2 BRA `(.L_x_14) ;  /* 0x00000054000ca947 */ /* 0x000fea0003800000 */
[----:B------:R-:W-:-:S13]  /*1360*/  ISETP.GT.U32.AND P0, PT, R33, 0x1, PT ;  /* 0x000000012100780c */ /* 0x000fda0003f04070 */
[----:B------:R-:W-:Y:S05]  /*1370*/  @P0 EXIT ;  /* 0x000000000000094d */ /* 0x000fea0003800000 */
.L_x_15:
[----:B------:R-:W-:-:S08]  /*1380*/  NOP ;  /* 0x0000000000007918 */ /* 0x000fd00000000000 */
[----:B------:R-:W1:Y:S02]  /*1390*/  USETMAXREG.TRY_ALLOC.CTAPOOL UP0, 0xe8 ;  /* 0x000000e8000079c8 */ /* 0x000e640008000600 */
[----:B-1----:R-:W-:-:S13]  /*13a0*/  PLOP3.LUT P0, PT, PT, PT, UP0, 0x80, 0x0 ;  /* 0x000000000000781c */ /* 0x002fda0003f0f008 */
[----:B------:R-:W-:Y:S05]  /*13b0*/  @!P0 BRA `(.L_x_15) ;  /* 0xfffffffc00f08947 */ /* 0x000fea000383ffff */
[----:B------:R-:W-:-:S13]  /*13c0*/  LOP3.LUT P0, RZ, R8, 0xff, RZ, 0xc0, !PT ;  /* 0x000000ff08ff7812 */ /* 0x000fda000780c0ff */
[----:B------:R-:W-:Y:S05]  /*13d0*/  @!P0 EXIT ;  /* 0x000000000000894d */ /* 0x000fea0003800000 */
[----:B------:R-:W1:Y:S01]  /*13e0*/  S2UR UR4, SR_CgaCtaId ;  /* 0x00000000000479c3 */ /* 0x000e620000008800 */
[----:B------:R-:W-:Y:S01]  /*13f0*/  VIADD R6, R5, 0xffffffff ;  /* 0xffffffff05067836 */ /* 0x000fe20000000000 */
[----:B------:R-:W-:Y:S01]  /*1400*/  SHF.R.S32.HI R0, RZ, 0x1f, R3 ;  /* 0x0000001fff007819 */ /* 0x000fe20000011403 */
[----:B------:R-:W-:Y:S01]  /*1410*/  UMOV UR41, 0x400 ;  /* 0x0000040000297882 */ /* 0x000fe20000000000 */
[----:B------:R-:W-:Y:S01]  /*1420*/  UISETP.LT.AND UP0, UPT, UR40, 0x1, UPT ;  /* 0x000000012800788c */ /* 0x000fe2000bf01270 */
[----:B------:R-:W-:Y:S01]  /*1430*/  LOP3.LUT R100, R16, 0x1, RZ, 0xfc, !PT ;  /* 0x0000000110647812 */ /* 0x000fe200078efcff */
[----:B------:R-:W-:Y:S01]  /*1440*/  ULDC UR6, c[0x0][0x284] ;  /* 0x0000a10000067ab9 */ /* 0x000fe20000000800 */
[----:B------:R-:W-:Y:S01]  /*1450*/  R2UR UR42, R6 ;  /* 0x00000000062a72ca */ /* 0x000fe200000e0000 */
[----:B------:R-:W-:Y:S01]  /*1460*/  USEL UR43, UR40, 0x1, UP0 ;  /* 0x00000001282b7887 */ /* 0x000fe20008000000 */
[CC--:B------:R-:W-:Y:S01]  /*1470*/  LEA.HI R4, R0.reuse, R3.reuse, RZ, 0x2 ;  /* 0x0000000300047211 */ /* 0x0c0fe200078f10ff */
[----:B------:R-:W-:Y:S01]  /*1480*/  USHF.L.U32 UR46, UR40, 0x1, URZ ;  /* 0x00000001282e7899 */ /* 0x000fe2000800063f */
[----:B------:R-:W-:Y:S01]  /*1490*/  LEA.HI R0, R0, R3, RZ, 0x5 ;  /* 0x0000000300007211 */ /* 0x000fe200078f28ff */
[----:B------:R-:W-:Y:S01]  /*14a0*/  UIADD3 UR43, -UR43, UR40, URZ ;  /* 0x000000282b2b7290 */ /* 0x000fe2000fffe13f */
[----:B------:R-:W-:-:S02]  /*14b0*/  SHF.R.S32.HI R90, RZ, 0x2, R4 ;  /* 0x00000002ff5a7819 */ /* 0x000fc40000011404 */
[----:B------:R-:W-:Y:S02]  /*14c0*/  SHF.R.S32.HI R5, RZ, 0x1f, R4 ;  /* 0x0000001fff057819 */ /* 0x000fe40000011404 */
[----:B------:R-:W-:Y:S02]  /*14d0*/  LOP3.LUT R92, R4, 0xfffffffc, RZ, 0xc0, !PT ;  /* 0xfffffffc045c7812 */ /* 0x000fe400078ec0ff */
[----:B------:R-:W-:Y:S01]  /*14e0*/  LEA.HI R5, R5, R90, RZ, 0x3 ;  /* 0x0000005a05057211 */ /* 0x000fe200078f18ff */
[----:B------:R-:W-:Y:S01]  /*14f0*/  USHF.L.U32 UR42, UR42, 0x3, URZ ;  /* 0x000000032a2a7899 */ /* 0x000fe2000800063f */
[----:B------:R-:W-:Y:S01]  /*1500*/  ISETP.NE.AND P0, PT, R6, RZ, PT ;  /* 0x000000ff0600720c */ /* 0x000fe20003f05270 */
[----:B------:R-:W-:Y:S01]  /*1510*/  IMAD.IADD R92, R3, 0x1, -R92 ;  /* 0x00000001035c7824 */ /* 0x000fe200078e0a5c */
[----:B------:R-:W-:Y:S01]  /*1520*/  LOP3.LUT R5, R5, 0xfffffff8, RZ, 0xc0, !PT ;  /* 0xfffffff805057812 */ /* 0x000fe200078ec0ff */
[----:B-1----:R-:W-:Y:S01]  /*1530*/  ULEA UR41, UR4, UR41, 0x18 ;  /* 0x0000002904297291 */ /* 0x002fe2000f8ec03f */
[----:B------:R-:W-:Y:S01]  /*1540*/  SEL R101, RZ, 0x1, P0 ;  /* 0x00000001ff657807 */ /* 0x000fe20000000000 */
[----:B------:R-:W-:-:S02]  /*1550*/  IMAD.U32 R94, RZ, RZ, UR42 ;  /* 0x0000002aff5e7e24 */ /* 0x000fc4000f8e00ff */
[----:B------:R-:W-:Y:S01]  /*1560*/  UIADD3 UR47, UR41, 0x130, URZ ;  /* 0x00000130292f7890 */ /* 0x000fe2000fffe03f */
[----:B------:R-:W-:Y:S01]  /*1570*/  IMAD.IADD R90, R90, 0x1, -R5 ;  /* 0x000000015a5a7824 */ /* 0x000fe200078e0a05 */
[----:B------:R-:W-:Y:S01]  /*1580*/  SHF.R.S32.HI R5, RZ, 0x5, R0 ;  /* 0x00000005ff057819 */ /* 0x000fe20000011400 */
[----:B------:R-:W-:Y:S01]  /*1590*/  UIADD3 UR5, UR41, 0x12200, URZ ;  /* 0x0001220029057890 */ /* 0x000fe2000fffe03f */
[C---:B------:R-:W-:Y:S01]  /*15a0*/  LOP3.LUT R96, R94.reuse, 0x8, RZ, 0xc0, !PT ;  /* 0x000000085e607812 */ /* 0x040fe200078ec0ff */
[----:B------:R-:W-:Y:S01]  /*15b0*/  UIADD3 UR4, UR41, 0x200, URZ ;  /* 0x0000020029047890 */ /* 0x000fe2000fffe03f */
[--C-:B------:R-:W-:Y:S01]  /*15c0*/  SHF.R.S32.HI R91, RZ, 0x1f, R90.reuse ;  /* 0x0000001fff5b7819 */ /* 0x100fe2000001145a */
[----:B------:R-:W-:Y:S01]  /*15d0*/  USHF.R.U32.HI UR5, URZ, 0x4, UR5 ;  /* 0x000000043f057899 */ /* 0x000fe20008011605 */
[C-C-:B------:R-:W-:Y:S01]  /*15e0*/  IMAD R97, R5.reuse, -0x10, -R90.reuse ;  /* 0xfffffff005617824 */ /* 0x140fe200078e0a5a */
[----:B------:R-:W-:Y:S01]  /*15f0*/  USHF.R.U32.HI UR4, URZ, 0x4, UR4 ;  /* 0x000000043f047899 */ /* 0x000fe20008011604 */
[----:B------:R-:W-:Y:S01]  /*1600*/  IMAD.U32 R93, RZ, RZ, UR47 ;  /* 0x0000002fff5d7e24 */ /* 0x000fe2000f8e00ff */
[----:B------:R-:W-:Y:S01]  /*1610*/  ULOP3.LUT UR5, UR5, 0x3fff, URZ, 0xc0, !UPT ;  /* 0x00003fff05057892 */ /* 0x000fe2000f8ec03f */
[----:B------:R-:W-:Y:S01]  /*1620*/  IMAD.WIDE R90, R5, 0x10, R90 ;  /* 0x00000010055a7825 */ /* 0x000fe200078e025a */
[----:B------:R-:W-:Y:S01]  /*1630*/  LOP3.LUT R94, R94, 0x8, RZ, 0xc, !PT ;  /* 0x000000085e5e7812 */ /* 0x000fe200078e0cff */
[----:B------:R-:W-:Y:S01]  /*1640*/  ULOP3.LUT UR44, UR4, 0x3fff, URZ, 0xc0, !UPT ;  /* 0x00003fff042c7892 */ /* 0x000fe2000f8ec03f */
[----:B------:R-:W-:Y:S01]  /*1650*/  LOP3.LUT R96, R96, 0x18, RZ, 0x3c, !PT ;  /* 0x0000001860607812 */ /* 0x000fe200078e3cff */
[----:B------:R-:W-:Y:S01]  /*1660*/  VIADD R95, R93, UR42 ;  /* 0x0000002a5d5f7c36 */ /* 0x000fe20008000000 */
[----:B------:R-:W-:Y:S01]  /*1670*/  ULOP3.LUT UR45, UR5, 0x1000000, URZ, 0xfc, !UPT ;  /* 0x01000000052d7892 */ /* 0x000fe2000f8efc3f */
[----:B------:R-:W-:-:S11]  /*1680*/  VIADD R97, R97, UR6 ;  /* 0x0000000661617c36 */ /* 0x000fd60008000000 */
.L_x_163:
[----:B------:R-:W-:Y:S01]  /*1690*/  SHF.L.U32 R0, R101, 0x1f, RZ ;  /* 0x0000001f65007819 */ /* 0x000fe200000006ff */
[----:B------:R-:W-:Y:S02]  /*16a0*/  ULDC UR4, c[0x0][0x28c] ;  /* 0x0000a30000047ab9 */ /* 0x000fe40000000800 */
[----:B------:R-:W-:Y:S01]  /*16b0*/  ISETP.LT.AND P1, PT, RZ, UR4, PT ;  /* 0x00000004ff007c0c */ /* 0x000fe2000bf21270 */
[----:B------:R-:W1:Y:S02]  /*16c0*/  SYNCS.PHASECHK.TRANS64.TRYWAIT P0, [R93+UR42], R0 ;  /* 0x000000005d0075a7 */ /* 0x000e64000800016a */
[----:B-1-34-:R-:W-:Y:S10]  /*16d0*/  @!P0 BRA `(.L_x_16) ;  /* 0x0000006800388947 */ /* 0x01aff40003800000 */
.L_x_199:
[----:B------:R-:W-:Y:S05]  /*16e0*/  @P1 BRA `(.L_x_17) ;  /* 0x0000000000401947 */ /* 0x000fea0003800000 */
[----:B-1----:R-:W-:Y:S01]  /*16f0*/  MOV R0, 0x0 ;  /* 0x0000000000007802 */ /* 0x002fe20000000f00 */
[----:B------:R-:W-:Y:S01]  /*1700*/  ULDC.64 UR4, c[0x4][0x68] ;  /* 0x01001a0000047ab9 */ /* 0x000fe20000000a00 */
[----:B------:R-:W-:Y:S01]  /*1710*/  ULDC.64 UR6, c[0x4][0x8] ;  /* 0x0100020000067ab9 */ /* 0x000fe20000000a00 */
[----:B------:R-:W-:Y:S01]  /*1720*/  IMAD.U32 R4, RZ, RZ, UR4 ;  /* 0x00000004ff047e24 */ /* 0x000fe2000f8e00ff */
[----:B------:R1:W2:Y:S01]  /*1730*/  LDC.64 R14, c[0x4][R0] ;  /* 0x01000000000e7b82 */ /* 0x0002a20000000a00 */
[----:B------:R-:W-:Y:S01]  /*1740*/  IMAD.U32 R5, RZ, RZ, UR5 ;  /* 0x00000005ff057e24 */ /* 0x000fe2000f8e00ff */
[----:B------:R-:W-:Y:S01]  /*1750*/  ULDC.64 UR4, c[0x4][0x70] ;  /* 0x01001c0000047ab9 */ /* 0x000fe20000000a00 */
[----:B------:R-:W-:Y:S02]  /*1760*/  IMAD.U32 R10, RZ, RZ, UR6 ;  /* 0x00000006ff0a7e24 */ /* 0x000fe4000f8e00ff */
[----:B------:R-:W-:Y:S02]  /*1770*/  IMAD.U32 R6, RZ, RZ, UR4 ;  /* 0x00000004ff067e24 */ /* 0x000fe4000f8e00ff */
[----:B------:R-:W-:-:S02]  /*1780*/  IMAD.U32 R7, RZ, RZ, UR5 ;  /* 0x00000005ff077e24 */ /* 0x000fc4000f8e00ff */
[----:B------:R-:W-:Y:S02]  /*1790*/  IMAD.U32 R11, RZ, RZ, UR7 ;  /* 0x00000007ff0b7e24 */ /* 0x000fe4000f8e00ff */
[----:B------:R-:W-:Y:S02]  /*17a0*/  IMAD.MOV.U32 R8, RZ, RZ, 0x1e1 ;  /* 0x000001e1ff087424 */ /* 0x000fe400078e00ff */
[----:B0-----:R-:W-:Y:S02]  /*17b0*/  IMAD.MOV.U32 R12, RZ, RZ, 0x1 ;  /* 0x00000001ff0c7424 */ /* 0x001fe400078e00ff */
[----:B-1----:R-:W-:-:S07]  /*17c0*/  IMAD.MOV.U32 R13, RZ, RZ, RZ ;  /* 0x000000ffff0d7224 */ /* 0x002fce00078e00ff */
[----:B------:R-:W-:-:S07]  /*17d0*/  LEPC R20, `(.L_x_17) ;  /* 0x000000001014794e */ /* 0x000fce0000000000 */
[----:B--2--5:R-:W-:Y:S05]  /*17e0*/  CALL.ABS.NOINC R14 ;  /* 0x000000000e007343 */ /* 0x024fea0003c00000 */
.L_x_17:
[----:B------:R-:W-:-:S13]  /*17f0*/  ISETP.NE.AND P0, PT, R100, 0x3, PT ;  /* 0x000000036400780c */ /* 0x000fda0003f05270 */
[----:B------:R-:W-:Y:S05]  /*1800*/  @!P0 BRA `(.L_x_18) ;  /* 0x0000000000048947 */ /* 0x000fea0003800000 */
[----:B------:R-:W-:Y:S01]  /*1810*/  BPT.TRAP 0x1 ;  /* 0x000000040000795c */ /* 0x000fe20000300000 */
.L_x_18:
[----:B------:R-:W-:Y:S02]  /*1820*/  IMAD.U32 R3, RZ, RZ, UR38 ;  /* 0x00000026ff037e24 */ /* 0x000fe4000f8e00ff */
[----:B-1----:R-:W-:-:S03]  /*1830*/  IMAD.U32 R0, RZ, RZ, UR39 ;  /* 0x00000027ff007e24 */ /* 0x002fc6000f8e00ff */
[----:B------:R-:W-:Y:S02]  /*1840*/  LEA R3, R3, UR41, 0x3 ;  /* 0x0000002903037c11 */ /* 0x000fe4000f8e18ff */
[----:B------:R-:W-:-:S04]  /*1850*/  SHF.L.U32 R0, R0, 0x1f, RZ ;  /* 0x0000001f00007819 */ /* 0x000fc800000006ff */
[----:B------:R1:W2:Y:S01]  /*1860*/  SYNCS.PHASECHK.TRANS64.TRYWAIT P1, [R3+URZ], R0 ;  /* 0x00000000030075a7 */ /* 0x0002a2000802017f */
[----:B------:R-:W-:Y:S05]  /*1870*/  @!P0 BRA `(.L_x_19) ;  /* 0x0000000000048947 */ /* 0x000fea0003800000 */
[----:B------:R-:W-:Y:S01]  /*1880*/  BPT.TRAP 0x1 ;  /* 0x000000040000795c */ /* 0x000fe20000300000 */
.L_x_19:
[----:B--2---:R-:W-:Y:S05]  /*1890*/  @P1 BRA `(.L_x_20) ;  /* 0x0000000000081947 */ /* 0x004fea0003800000 */
[----:B------:R-:W2:Y:S02]  /*18a0*/  SYNCS.PHASECHK.TRANS64.TRYWAIT P1, [R3+URZ], R0 ;  /* 0x00000000030075a7 */ /* 0x000ea4000802017f */
[----:B--2---:R-:W-:Y:S05]  /*18b0*/  @!P1 BRA `(.L_x_21) ;  /* 0x0000006400d49947 */ /* 0x004fea0003800000 */
.L_x_20:
[----:B------:R-:W-:Y:S05]  /*18c0*/  WARPSYNC.ALL ;  /* 0x0000000000007948 */ /* 0x000fea0003800000 */
[----:B------:R-:W-:Y:S01]  /*18d0*/  ULEA UR4, UR38, UR44, 0x8 ;  /* 0x0000002c26047291 */ /* 0x000fe2000f8e403f */
[----:B------:R-:W-:Y:S01]  /*18e0*/  WARPGROUP.ARRIVE ;  /* 0x00000000000079c5 */ /* 0x000fe20000000000 */
[----:B------:R-:W-:Y:S01]  /*18f0*/  ULEA UR6, UR38, UR45, 0x9 ;  /* 0x0000002d26067291 */ /* 0x000fe2000f8e483f */
[----:B-12---:R-:W-:Y:S01]  /*1900*/  IMAD.U32 R0, RZ, RZ, UR43 ;  /* 0x0000002bff007e24 */ /* 0x006fe2000f8e00ff */
[----:B------:R-:W-:Y:S01]  /*1910*/  UMOV UR5, 0x40000040 ;  /* 0x4000004000057882 */ /* 0x000fe20000000000 */
[----:B------:R-:W-:-:S03]  /*1920*/  UMOV UR7, 0x40000040 ;  /* 0x4000004000077882 */ /* 0x000fc60000000000 */
[----:B------:R-:W-:-:S03]  /*1930*/  ISETP.GE.AND P1, PT, R0, 0x1, PT ;  /* 0x000000010000780c */ /* 0x000fc60003f26270 */
[----:B------:R-:W-:Y:S01]  /*1940*/  HGMMA.64x128x16.F32.BF16 R24, gdesc[UR4].tnspA.tnspB, RZ, !UPT, gsb0 ;  /* 0x61e00000041879f0 */ /* 0x000fe2000c0018ff */
[----:B------:R-:W-:Y:S02]  /*1950*/  UIADD3 UR4, UR4, 0x80, URZ ;  /* 0x0000008004047890 */ /* 0x000fe4000fffe03f */
[----:B------:R-:W-:Y:S01]  /*1960*/  UIADD3 UR6, UR6, 0x80, URZ ;  /* 0x0000008006067890 */ /* 0x000fe2000fffe03f */
[----:B------:R-:W-:Y:S01]  /*1970*/  UMOV UR5, 0x40000040 ;  /* 0x4000004000057882 */ /* 0x000fe20000000000 */
[----:B------:R-:W-:Y:S01]  /*1980*/  UMOV UR7, 0x40000040 ;  /* 0x4000004000077882 */ /* 0x000fe20000000000 */
[----:B------:R-:W-:Y:S02]  /*1990*/  WARPGROUP.DEPBAR.LE gsb0, 0x0 ;  /* 0x00008000000079c5 */ /* 0x000fe40000010000 */
[----:B------:R-:W-:-:S06]  /*19a0*/  WARPGROUP.ARRIVE ;  /* 0x00000000000079c5 */ /* 0x000fcc0000000000 */
[----:B------:R-:W-:Y:S03]  /*19b0*/  HGMMA.64x128x16.F32.BF16 R24, gdesc[UR4].tnspA.tnspB, R24, gsb0 ;  /* 0x61e00000041879f0 */ /* 0x000fe60008001818 */
[----:B------:R-:W-:Y:S02]  /*19c0*/  WARPGROUP.DEPBAR.LE gsb0, 0x0 ;  /* 0x00008000000079c5 */ /* 0x000fe40000010000 */
[----:B------:R-:W-:Y:S05]  /*19d0*/  @!P1 BRA `(.L_x_22) ;  /* 0x0000000000d09947 */ /* 0x000fea0003800000 */
[----:B------:R-:W-:Y:S01]  /*19e0*/  UIADD3 UR4, UR38, 0x1, URZ ;  /* 0x0000000126047890 */ /* 0x000fe2000fffe03f */
[----:B------:R-:W-:Y:S01]  /*19f0*/  IMAD.U32 R0, RZ, RZ, UR43 ;  /* 0x0000002bff007e24 */ /* 0x000fe2000f8e00ff */
[----:B------:R-:W-:Y:S02]  /*1a00*/  UMOV UR9, UR38 ;  /* 0x0000002600097c82 */ /* 0x000fe40008000000 */
[----:B------:R-:W-:-:S04]  /*1a10*/  UISETP.NE.AND UP0, UPT, UR4, 0x12, UPT ;  /* 0x000000120400788c */ /* 0x000fc8000bf05270 */
[----:B------:R-:W-:Y:S02]  /*1a20*/  USEL UR5, URZ, 0x1, UP0 ;  /* 0x000000013f057887 */ /* 0x000fe40008000000 */
[----:B------:R-:W-:Y:S02]  /*1a30*/  USEL UR8, UR4, URZ, UP0 ;  /* 0x0000003f04087287 */ /* 0x000fe40008000000 */
[----:B------:R-:W-:-:S06]  /*1a40*/  ULOP3.LUT UR5, UR39, UR5, URZ, 0x3c, !UPT ;  /* 0x0000000527057292 */ /* 0x000fcc000f8e3c3f */
[----:B------:R-:W-:-:S07]  /*1a50*/  IMAD.U32 R5, RZ, RZ, UR5 ;  /* 0x00000005ff057e24 */ /* 0x000fce000f8e00ff */
.L_x_29:
[----:B-12---:R-:W-:Y:S05]  /*1a60*/  @!P0 BRA `(.L_x_23) ;  /* 0x0000000000048947 */ /* 0x006fea0003800000 */
[----:B------:R-:W-:Y:S01]  /*1a70*/  BPT.TRAP 0x1 ;  /* 0x000000040000795c */ /* 0x000fe20000300000 */
.L_x_23:
[----:B------:R-:W-:Y:S01]  /*1a80*/  ULEA UR4, UR8, UR41, 0x3 ;  /* 0x0000002908047291 */ /* 0x000fe2000f8e183f */
[----:B------:R-:W-:-:S08]  /*1a90*/  SHF.L.U32 R3, R5, 0x1f, RZ ;  /* 0x0000001f05037819 */ /* 0x000fd000000006ff */
[----:B------:R1:W2:Y:S01]  /*1aa0*/  SYNCS.PHASECHK.TRANS64.TRYWAIT P1, [UR4], R3 ;  /* 0x00000003ff0075a7 */ /* 0x0002a20008020144 */
[----:B------:R-:W-:Y:S05]  /*1ab0*/  @!P0 BRA `(.L_x_24) ;  /* 0x0000000000048947 */ /* 0x000fea0003800000 */
[----:B------:R-:W-:Y:S01]  /*1ac0*/  BPT.TRAP 0x1 ;  /* 0x000000040000795c */ /* 0x000fe20000300000 */
.L_x_24:
[----:B--2---:R-:W-:Y:S05]  /*1ad0*/  @P1 BRA `(.L_x_25) ;  /* 0x0000000000081947 */ /* 0x004fea0003800000 */
[----:B------:R-:W2:Y:S02]  /*1ae0*/  SYNCS.PHASECHK.TRANS64.TRYWAIT P1, [UR4], R3 ;  /* 0x00000003ff0075a7 */ /* 0x000ea40008020144 */
[----:B--2---:R-:W-:Y:S05]  /*1af0*/  @!P1 BRA `(.L_x_26) ;  /* 0x0000006400589947 */ /* 0x004fea0003800000 */
.L_x_25:
[----:B------:R-:W-:Y:S01]  /*1b00*/  ULEA UR4, UR8, UR44, 0x8 ;  /* 0x0000002c08047291 */ /* 0x000fe2000f8e403f */
[----:B------:R-:W-:Y:S01]  /*1b10*/  WARPGROUP.ARRIVE ;  /* 0x00000000000079c5 */ /* 0x000fe20000000000 */
[----:B------:R-:W-:Y:S01]  /*1b20*/  ULEA UR6, UR8, UR45, 0x9 ;  /* 0x0000002d08067291 */ /* 0x000fe2000f8e483f */
[----:B------:R-:W-:Y:S01]  /*1b30*/  UMOV UR5, 0x40000040 ;  /* 0x4000004000057882 */ /* 0x000fe20000000000 */
[----:B------:R-:W-:-:S07]  /*1b40*/  UMOV UR7, 0x40000040 ;  /* 0x4000004000077882 */ /* 0x000fce0000000000 */
[----:B------:R-:W-:Y:S01]  /*1b50*/  HGMMA.64x128x16.F32.BF16 R24, gdesc[UR4].tnspA.tnspB, R24, gsb0 ;  /* 0x61e00000041879f0 */ /* 0x000fe20008001818 */
        /* <DEDUP_REMOVED lines=9> */
[----:B------:R-:W-:Y:S01]  /*1bf0*/  BPT.TRAP 0x1 ;  /* 0x000000040000795c */ /* 0x000fe20000300000 */
.L_x_27:
[----:B------:R-:W-:Y:S01]  /*1c00*/  ULEA UR4, UR9, UR41, 0x3 ;  /* 0x0000002909047291 */ /* 0x000fe2000f8e183f */
[----:B------:R-:W-:-:S03]  /*1c10*/  ISETP.GT.U32.AND P1, PT, R16, 0x1, PT ;  /* 0x000000011000780c */ /* 0x000fc60003f24070 */
[----:B------:R-:W-:-:S04]  /*1c20*/  UIADD3 UR4, UR4, 0x90, URZ ;  /* 0x0000009004047890 */ /* 0x000fc8000fffe03f */
[----:B------:R-:W-:-:S09]  /*1c30*/  UPRMT UR4, URZ, 0x654, UR4 ;  /* 0x000006543f047896 */ /* 0x000fd20008000004 */
[----:B------:R-:W-:Y:S01]  /*1c40*/  SYNCS.ARRIVE.TRANS64.RED.A1T0 RZ, [UR4], RZ ;  /* 0x000000ffffff79a7 */ /* 0x000fe20008100404 */
[----:B------:R-:W-:Y:S05]  /*1c50*/  @P1 BRA `(.L_x_28) ;  /* 0x0000000000041947 */ /* 0x000fea0003800000 */
[----:B------:R-:W-:Y:S01]  /*1c60*/  BPT.TRAP 0x1 ;  /* 0x000000040000795c */ /* 0x000fe20000300000 */
.L_x_28:
[----:B------:R-:W-:Y:S01]  /*1c70*/  UIADD3 UR8, UR8, 0x1, URZ ;  /* 0x0000000108087890 */ /* 0x000fe2000fffe03f */
[C---:B------:R-:W-:Y:S01]  /*1c80*/  ISETP.GT.AND P1, PT, R0.reuse, 0x1, PT ;  /* 0x000000010000780c */ /* 0x040fe20003f24270 */
[----:B------:R-:W-:Y:S01]  /*1c90*/  UIADD3 UR9, UR9, 0x1, URZ ;  /* 0x0000000109097890 */ /* 0x000fe2000fffe03f */
[----:B------:R-:W-:Y:S01]  /*1ca0*/  VIADD R0, R0, 0xffffffff ;  /* 0xffffffff00007836 */ /* 0x000fe20000000000 */
[----:B------:R-:W-:Y:S02]  /*1cb0*/  UISETP.NE.AND UP0, UPT, UR8, 0x12, UPT ;  /* 0x000000120800788c */ /* 0x000fe4000bf05270 */
[----:B------:R-:W-:Y:S02]  /*1cc0*/  UISETP.NE.AND UP1, UPT, UR9, 0x12, UPT ;  /* 0x000000120900788c */ /* 0x000fe4000bf25270 */
[----:B------:R-:W-:Y:S02]  /*1cd0*/  USEL UR4, URZ, 0x1, UP0 ;  /* 0x000000013f047887 */ /* 0x000fe40008000000 */
[----:B------:R-:W-:-:S02]  /*1ce0*/  USEL UR8, UR8, URZ, UP0 ;  /* 0x0000003f08087287 */ /* 0x000fc40008000000 */
[----:B------:R-:W-:Y:S02]  /*1cf0*/  USEL UR9, UR9, URZ, UP1 ;  /* 0x0000003f09097287 */ /* 0x000fe40008800000 */
[----:B------:R-:W-:Y:S01]  /*1d00*/  LOP3.LUT R5, R5, UR4, RZ, 0x3c, !PT ;  /* 0x0000000405057c12 */ /* 0x000fe2000f8e3cff */
[----:B------:R-:W-:Y:S09]  /*1d10*/  @P1 BRA `(.L_x_29) ;  /* 0xfffffffc00501947 */ /* 0x000ff2000383ffff */
.L_x_22:
[----:B------:R-:W3:Y:S01]  /*1d20*/  LDC R0, c[0x0][0x28c] ;  /* 0x0000a300ff007b82 */ /* 0x000ee20000000800 */
[----:B------:R4:W-:Y:S01]  /*1d30*/  SYNCS.ARRIVE.TRANS64.A1T0 RZ, [R94+UR47], RZ ;  /* 0x000000ff5eff79a7 */ /* 0x0009e2000810002f */
[----:B---3--:R-:W-:-:S13]  /*1d40*/  ISETP.GE.AND P1, PT, R0, 0x1, PT ;  /* 0x000000010000780c */ /* 0x008fda0003f26270 */
[----:B----4-:R-:W-:Y:S05]  /*1d50*/  @!P1 BRA `(.L_x_30) ;  /* 0x0000000000349947 */ /* 0x010fea0003800000 */
[----:B------:R-:W-:Y:S05]  /*1d60*/  @!P0 BRA `(.L_x_31) ;  /* 0x0000000000048947 */ /* 0x000fea0003800000 */
[----:B------:R-:W-:Y:S01]  /*1d70*/  BPT.TRAP 0x1 ;  /* 0x000000040000795c */ /* 0x000fe20000300000 */
.L_x_31:
[----:B------:R-:W-:Y:S01]  /*1d80*/  UIADD3 UR6, UR43, UR38, URZ ;  /* 0x000000262b067290 */ /* 0x000fe2000fffe03f */
[----:B------:R-:W-:-:S03]  /*1d90*/  ISETP.GT.U32.AND P0, PT, R16, 0x1, PT ;  /* 0x000000011000780c */ /* 0x000fc60003f04070 */
[----:B------:R-:W-:-:S04]  /*1da0*/  UIMAD.WIDE.U32 UR4, UR6, 0x38e38e39, URZ ;  /* 0x38e38e39060478a5 */ /* 0x000fc8000f8e003f */
[----:B------:R-:W-:-:S04]  /*1db0*/  USHF.R.U32.HI UR4, URZ, 0x2, UR5 ;  /* 0x000000023f047899 */ /* 0x000fc80008011605 */
[----:B------:R-:W-:-:S04]  /*1dc0*/  UIMAD UR6, UR4, -0x12, UR6 ;  /* 0xffffffee040678a4 */ /* 0x000fc8000f8e0206 */
[----:B------:R-:W-:-:S04]  /*1dd0*/  ULEA UR6, UR6, UR41, 0x3 ;  /* 0x0000002906067291 */ /* 0x000fc8000f8e183f */
[----:B------:R-:W-:-:S04]  /*1de0*/  UIADD3 UR6, UR6, 0x90, URZ ;  /* 0x0000009006067890 */ /* 0x000fc8000fffe03f */
[----:B------:R-:W-:-:S09]  /*1df0*/  UPRMT UR6, URZ, 0x654, UR6 ;  /* 0x000006543f067896 */ /* 0x000fd20008000006 */
[----:B------:R-:W-:Y:S01]  /*1e00*/  SYNCS.ARRIVE.TRANS64.RED.A1T0 RZ, [UR6], RZ ;  /* 0x000000ffffff79a7 */ /* 0x000fe20008100406 */
[----:B------:R-:W-:Y:S05]  /*1e10*/  @P0 BRA `(.L_x_30) ;  /* 0x0000000000040947 */ /* 0x000fea0003800000 */
[----:B------:R-:W-:Y:S01]  /*1e20*/  BPT.TRAP 0x1 ;  /* 0x000000040000795c */ /* 0x000fe20000300000 */
.L_x_30:
[----:B------:R-:W-:Y:S01]  /*1e30*/  SHF.L.U32 R0, R101, 0x1f, RZ ;  /* 0x0000001f65007819 */ /* 0x000fe200000006ff */
[----:B------:R-:W-:Y:S01]  /*1e40*/  UIADD3 UR38, UR46, UR38, URZ ;  /* 0x000000262e267290 */ /* 0x000fe2000fffe03f */
[----:B------:R-:W3:Y:S01]  /*1e50*/  LDC R9, c[0x0][0x288] ;  /* 0x0000a200ff097b82 */ /* 0x000ee20000000800 */
[----:B------:R-:W-:Y:S01]  /*1e60*/  UISETP.GE.U32.AND UP1, UPT, UR46, 0x12, UPT ;  /* 0x000000122e00788c */ /* 0x000fe2000bf26070 */
[----:B------:R-:W-:Y:S01]  /*1e70*/  IMAD.SHL.U32 R10, R92, 0x2, RZ ;  /* 0x000000025c0a7824 */ /* 0x000fe200078e00ff */
[----:B------:R-:W-:Y:S02]  /*1e80*/  UISETP.GT.U32.AND UP0, UPT, UR38, 0x11, UPT ;  /* 0x000000112600788c */ /* 0x000fe4000bf04070 */
[----:B------:R-:W-:Y:S02]  /*1e90*/  UIMAD.WIDE.U32 UR4, UR38, 0x38e38e39, URZ ;  /* 0x38e38e39260478a5 */ /* 0x000fe4000f8e003f */
[----:B------:R-:W-:Y:S01]  /*1ea0*/  UISETP.LT.U32.AND UP0, UPT, UR46, 0x12, UP0 ;  /* 0x000000122e00788c */ /* 0x000fe20008701070 */
[----:B------:R-:W4:Y:S01]  /*1eb0*/  SYNCS.PHASECHK.TRANS64.TRYWAIT P0, [R93+UR42+0x10], R0 ;  /* 0x000010005d0075a7 */ /* 0x000f22000800016a */
[----:B------:R-:W-:Y:S01]  /*1ec0*/  USHF.R.U32.HI UR4, URZ, 0x2, UR5 ;  /* 0x000000023f047899 */ /* 0x000fe20008011605 */
[----:B------:R-:W-:Y:S01]  /*1ed0*/  SHF.R.S32.HI R11, RZ, 0x1f, R10 ;  /* 0x0000001fff0b7819 */ /* 0x000fe2000001140a */
[----:B------:R-:W-:-:S02]  /*1ee0*/  USEL UR6, URZ, 0x1, !UP0 ;  /* 0x000000013f067887 */ /* 0x000fc4000c000000 */
[----:B------:R-:W-:Y:S02]  /*1ef0*/  UIMAD UR38, UR4, -0x12, UR38 ;  /* 0xffffffee042678a4 */ /* 0x000fe4000f8e0226 */
[----:B------:R-:W-:-:S04]  /*1f00*/  ULOP3.LUT UR39, UR39, UR6, URZ, 0x3c, !UPT ;  /* 0x0000000627277292 */ /* 0x000fc8000f8e3c3f */
[----:B------:R-:W-:Y:S01]  /*1f10*/  @UP1 ULOP3.LUT UR39, UR39, 0x1, UR4, 0x78, !UPT ;  /* 0x0000000127271892 */ /* 0x000fe2000f8e7804 */
[----:B---34-:R-:W-:Y:S11]  /*1f20*/  @!P0 BRA `(.L_x_32) ;  /* 0x0000006000648947 */ /* 0x018ff60003800000 */
.L_x_200:
[----:B---3--:R-:W-:Y:S01]  /*1f30*/  IMAD.SHL.U32 R0, R19, 0x40, RZ ;  /* 0x0000004013007824 */ /* 0x008fe200078e00ff */
[----:B------:R-:W-:Y:S01]  /*1f40*/  ULDC UR6, c[0x0][0x284] ;  /* 0x0000a10000067ab9 */ /* 0x000fe20000000800 */
[----:B------:R-:W-:Y:S01]  /*1f50*/  IMAD.SHL.U32 R20, R22, 0x80, RZ ;  /* 0x0000008016147824 */ /* 0x000fe200078e00ff */
[----:B0-----:R-:W-:Y:S01]  /*1f60*/  SHF.R.S32.HI R13, RZ, 0x1f, R2 ;  /* 0x0000001fff0d7819 */ /* 0x001fe20000011402 */
[----:B------:R-:W-:Y:S01]  /*1f70*/  ULDC.64 UR4, c[0x0][0x5d0] ;  /* 0x0001740000047ab9 */ /* 0x000fe20000000a00 */
[----:B------:R-:W-:Y:S01]  /*1f80*/  ISETP.GE.AND P0, PT, R0, UR6, PT ;  /* 0x0000000600007c0c */ /* 0x000fe2000bf06270 */
[----:B--2---:R-:W-:Y:S01]  /*1f90*/  IMAD.WIDE.U32 R4, R2, UR4, R10 ;  /* 0x0000000402047c25 */ /* 0x004fe2000f8e000a */
[----:B------:R-:W-:Y:S02]  /*1fa0*/  SHF.R.S32.HI R21, RZ, 0x1f, R20 ;  /* 0x0000001fff157819 */ /* 0x000fe40000011414 */
[C---:B------:R-:W-:Y:S01]  /*1fb0*/  ISETP.GE.OR P0, PT, R20.reuse, R9, P0 ;  /* 0x000000091400720c */ /* 0x040fe20000706670 */
[----:B-1----:R-:W-:Y:S01]  /*1fc0*/  IMAD R3, R13, UR4, RZ ;  /* 0x000000040d037c24 */ /* 0x002fe2000f8e02ff */
[----:B------:R-:W-:-:S03]  /*1fd0*/  IADD3 R4, P1, R20, R4, RZ ;  /* 0x0000000414047210 */ /* 0x000fc60007f3e0ff */
[----:B------:R-:W-:-:S05]  /*1fe0*/  IMAD R3, R2, UR5, R3 ;  /* 0x0000000502037c24 */ /* 0x000fca000f8e0203 */
[----:B------:R-:W-:-:S03]  /*1ff0*/  IADD3.X R5, R21, R5, R3, P1, !PT ;  /* 0x0000000515057210 */ /* 0x000fc60000ffe403 */
[----:B------:R-:W-:Y:S05]  /*2000*/  @P0 BRA `(.L_x_33) ;  /* 0x0000004000300947 */ /* 0x000fea0003800000 */
[----:B------:R-:W0:Y:S01]  /*2010*/  LDC.64 R6, c[0x0][0x5c8] ;  /* 0x00017200ff067b82 */ /* 0x000e220000000a00 */
[----:B-----5:R-:W-:Y:S01]  /*2020*/  FSETP.NEU.AND P0, PT, R89, RZ, PT ;  /* 0x000000ff5900720b */ /* 0x020fe20003f0d000 */
[----:B------:R-:W-:Y:S01]  /*2030*/  IMAD R3, R92, -0x2, R9 ;  /* 0xfffffffe5c037824 */ /* 0x000fe200078e0209 */
[----:B------:R-:W-:Y:S01]  /*2040*/  BSSY B0, `(.L_x_33) ;  /* 0x0000408000007945 */ /* 0x000fe20003800000 */
[----:B------:R-:W-:-:S04]  /*2050*/  IMAD.WIDE R102, R19, 0x40, R90 ;  /* 0x0000004013667825 */ /* 0x000fc800078e025a */
[----:B------:R-:W-:Y:S02]  /*2060*/  IMAD.IADD R3, R3, 0x1, -R20 ;  /* 0x0000000103037824 */ /* 0x000fe400078e0a14 */
[----:B------:R-:W-:-:S03]  /*2070*/  IMAD.IADD R0, R97, 0x1, -R0 ;  /* 0x0000000161007824 */ /* 0x000fc600078e0a00 */
[----:B------:R-:W-:-:S04]  /*2080*/  ISETP.GT.AND P2, PT, R3, RZ, PT ;  /* 0x000000ff0300720c */ /* 0x000fc80003f44270 */
[----:B------:R-:W-:Y:S01]  /*2090*/  ISETP.GT.AND P1, PT, R0, RZ, P2 ;  /* 0x000000ff0000720c */ /* 0x000fe20001724270 */
[-C--:B0-----:R-:W-:Y:S02]  /*20a0*/  IMAD R8, R103, R6.reuse, RZ ;  /* 0x0000000667087224 */ /* 0x081fe400078e02ff */
[----:B------:R-:W-:-:S04]  /*20b0*/  IMAD.WIDE.U32 R104, R102, R6, R4 ;  /* 0x0000000666687225 */ /* 0x000fc800078e0004 */
[----:B------:R-:W-:-:S04]  /*20c0*/  IMAD R5, R102, R7, R8 ;  /* 0x0000000766057224 */ /* 0x000fc800078e0208 */
[----:B------:R-:W-:Y:S01]  /*20d0*/  IMAD.IADD R9, R105, 0x1, R5 ;  /* 0x0000000169097824 */ /* 0x000fe200078e0205 */
[----:B------:R-:W-:Y:S06]  /*20e0*/  @!P0 BRA `(.L_x_34) ;  /* 0x0000002c00248947 */ /* 0x000fec0003800000 */
[----:B------:R-:W0:Y:S01]  /*20f0*/  LDC.64 R106, c[0x0][0x5b8] ;  /* 0x00016e00ff6a7b82 */ /* 0x000e220000000a00 */
[----:B------:R-:W-:-:S07]  /*2100*/  ULDC.64 UR4, c[0x0][0x5c0] ;  /* 0x0001700000047ab9 */ /* 0x000fce0000000a00 */
[----:B------:R-:W1:Y:S08]  /*2110*/  LDC.64 R108, c[0x0][0x5b0] ;  /* 0x00016c00ff6c7b82 */ /* 0x000e700000000a00 */
[----:B------:R-:W2:Y:S01]  /*2120*/  LDC.64 R110, c[0x0][0x5a8] ;  /* 0x00016a00ff6e7b82 */ /* 0x000ea20000000a00 */
[-C--:B0-----:R-:W-:Y:S02]  /*2130*/  IMAD R8, R13, R106.reuse, RZ ;  /* 0x0000006a0d087224 */ /* 0x081fe400078e02ff */
[----:B------:R-:W-:-:S04]  /*2140*/  IMAD.WIDE.U32 R4, R2, R106, R10 ;  /* 0x0000006a02047225 */ /* 0x000fc800078e000a */
[----:B------:R-:W-:Y:S01]  /*2150*/  IMAD R105, R2, R107, R8 ;  /* 0x0000006b02697224 */ /* 0x000fe200078e0208 */
[----:B------:R-:W-:Y:S01]  /*2160*/  IADD3 R12, P0, R20, R4, RZ ;  /* 0x00000004140c7210 */ /* 0x000fe20007f1e0ff */
[----:B-1----:R-:W-:-:S03]  /*2170*/  IMAD R4, R103, R108, RZ ;  /* 0x0000006c67047224 */ /* 0x002fc600078e02ff */
[----:B------:R-:W-:Y:S01]  /*2180*/  IADD3.X R13, R21, R5, R105, P0, !PT ;  /* 0x00000005150d7210 */ /* 0x000fe200007fe469 */
[C---:B------:R-:W-:Y:S02]  /*2190*/  IMAD R107, R102.reuse, R109, R4 ;  /* 0x0000006d666b7224 */ /* 0x040fe400078e0204 */
[----:B------:R-:W-:-:S04]  /*21a0*/  IMAD.WIDE.U32 R4, R102, R108, R12 ;  /* 0x0000006c66047225 */ /* 0x000fc800078e000c */
[----:B------:R-:W-:Y:S01]  /*21b0*/  IMAD.IADD R5, R5, 0x1, R107 ;  /* 0x0000000105057824 */ /* 0x000fe200078e026b */
[----:B--2---:R-:W-:-:S04]  /*21c0*/  LEA R14, P0, R4, R110, 0x1 ;  /* 0x0000006e040e7211 */ /* 0x004fc800078008ff */
[----:B------:R-:W-:-:S05]  /*21d0*/  LEA.HI.X R15, R4, R111, R5, 0x1, P0 ;  /* 0x0000006f040f7211 */ /* 0x000fca00000f0c05 */
[----:B------:R-:W2:Y:S01]  /*21e0*/  @P1 LDG.E.LTC128B.U16 R19, desc[UR36][R14.64] ;  /* 0x000000240e131981 */ /* 0x000ea2000c1e1520 */
[----:B------:R-:W-:Y:S01]  /*21f0*/  IMAD.WIDE.U32 R4, R102, R108, R20 ;  /* 0x0000006c66047225 */ /* 0x000fe200078e0014 */
[----:B------:R-:W-:Y:S02]  /*2200*/  BSSY B1, `(.L_x_35) ;  /* 0x0000015000017945 */ /* 0x000fe40003800000 */
[----:B------:R-:W-:-:S04]  /*2210*/  IADD3 R98, P0, R10, R4, RZ ;  /* 0x000000040a627210 */ /* 0x000fc80007f1e0ff */
[----:B------:R-:W-:Y:S02]  /*2220*/  IADD3.X R99, R11, R107, R5, P0, !PT ;  /* 0x0000006b0b637210 */ /* 0x000fe400007fe405 */
[----:B------:R-:W-:Y:S01]  /*2230*/  LEA R8, P0, R104, UR4, 0x1 ;  /* 0x0000000468087c11 */ /* 0x000fe2000f8008ff */
[----:B------:R-:W-:-:S03]  /*2240*/  IMAD.WIDE.U32 R98, R2, R106, R98 ;  /* 0x0000006a02627225 */ /* 0x000fc600078e0062 */
[----:B------:R-:W-:Y:S02]  /*2250*/  LEA.HI.X R9, R104, UR5, R9, 0x1, P0 ;  /* 0x0000000568097c11 */ /* 0x000fe400080f0c09 */
[----:B------:R-:W-:-:S04]  /*2260*/  ISETP.GT.AND P0, PT, R3, 0x1, PT ;  /* 0x000000010300780c */ /* 0x000fc80003f04270 */
[----:B------:R-:W-:Y:S01]  /*2270*/  ISETP.GT.AND P3, PT, R0, RZ, P0 ;  /* 0x000000ff0000720c */ /* 0x000fe20000764270 */
[----:B--2---:R-:W-:-:S04]  /*2280*/  IMAD.U32 R4, R19, 0x10000, RZ ;  /* 0x0001000013047824 */ /* 0x004fc800078e00ff */
[----:B------:R-:W-:Y:S01]  /*2290*/  FMUL R5, R4, R89 ;  /* 0x0000005904057220 */ /* 0x000fe20000400000 */
[----:B------:R-:W-:-:S03]  /*22a0*/  LEA R4, P4, R98, R110, 0x1 ;  /* 0x0000006e62047211 */ /* 0x000fc600078808ff */
[----:B------:R-:W-:-:S05]  /*22b0*/  FFMA R5, R24, R88, R5 ;  /* 0x0000005818057223 */ /* 0x000fca0000000005 */
[----:B------:R-:W-:Y:S01]  /*22c0*/  F2FP.BF16.F32.PACK_AB R14, RZ, R5 ;  /* 0x00000005ff0e723e */ /* 0x000fe200000010ff */
[----:B------:R-:W-:-:S03]  /*22d0*/  IMAD.IADD R5, R105, 0x1, R99 ;  /* 0x0000000169057824 */ /* 0x000fc600078e0263 */
[----:B------:R-:W-:Y:S01]  /*22e0*/  PRMT R15, R14, 0x7610, R15 ;  /* 0x000076100e0f7816 */ /* 0x000fe2000000000f */
[----:B------:R-:W-:Y:S01]  /*22f0*/  IMAD.SHL.U32 R14, R108, 0x8, RZ ;  /* 0x000000086c0e7824 */ /* 0x000fe200078e00ff */
[----:B------:R-:W-:-:S03]  /*2300*/  LEA.HI.X R5, R98, R111, R5, 0x1, P4 ;  /* 0x0000006f62057211 */ /* 0x000fc600020f0c05 */
[----:B------:R0:W-:Y:S02]  /*2310*/  @P1 STG.E.U16 desc[UR36][R8.64], R15 ;  /* 0x0000000f08001986 */ /* 0x0001e4000c101524 */
[----:B0-----:R-:W-:Y:S01]  /*2320*/  SHF.L.U64.HI R15, R108, 0x3, R109 ;  /* 0x000000036c0f7819 */ /* 0x001fe2000001026d */
[----:B------:R-:W-:Y:S06]  /*2330*/  @!P3 BRA `(.L_x_36) ;  /* 0x000000000004b947 */ /* 0x000fec0003800000 */
[----:B------:R0:W5:Y:S02]  /*2340*/  LDG.E.LTC128B.U16 R19, desc[UR36][R4.64+0x2] ;  /* 0x0000022404137981 */ /* 0x000164000c1e1520 */
.L_x_36:
[----:B------:R-:W-:Y:S05]  /*2350*/  BSYNC B1 ;  /* 0x0000000000017941 */ /* 0x000fea0003800000 */
.L_x_35:
[----:B------:R-:W-:Y:S01]  /*2360*/  IMAD.WIDE.U32 R14, R102, R108, R14 ;  /* 0x0000006c660e7225 */ /* 0x000fe200078e000e */
[----:B------:R-:W-:-:S03]  /*2370*/  ISETP.GT.AND P2, PT, R0, 0x8, P2 ;  /* 0x000000080000780c */ /* 0x000fc60001744270 */
[----:B-----5:R-:W-:Y:S02]  /*2380*/  IMAD.U32 R22, R19, 0x10000, RZ ;  /* 0x0001000013167824 */ /* 0x020fe400078e00ff */
[----:B------:R-:W-:Y:S01]  /*2390*/  IMAD.IADD R107, R107, 0x1, R15 ;  /* 0x000000016b6b7824 */ /* 0x000fe200078e020f */
[----:B------:R-:W-:Y:S01]  /*23a0*/  IADD3 R15, P1, R12, R14, RZ ;  /* 0x0000000e0c0f7210 */ /* 0x000fe20007f3e0ff */
[----:B------:R-:W-:-:S04]  /*23b0*/  FMUL R22, R22, R89 ;  /* 0x0000005916167220 */ /* 0x000fc80000400000 */
[----:B------:R-:W-:Y:S01]  /*23c0*/  FFMA R22, R25, R88, R22 ;  /* 0x0000005819167223 */ /* 0x000fe20000000016 */
[----:B------:R-:W-:Y:S01]  /*23d0*/  IMAD.X R24, R107, 0x1, R13, P1 ;  /* 0x000000016b187824 */ /* 0x000fe200008e060d */
[----:B------:R-:W-:-:S03]  /*23e0*/  LEA R12, P1, R15, R110, 0x1 ;  /* 0x0000006e0f0c7211 */ /* 0x000fc600078208ff */
[----:B------:R-:W-:Y:S02]  /*23f0*/  F2FP.BF16.F32.PACK_AB R22, RZ, R22 ;  /* 0x00000016ff16723e */ /* 0x000fe400000010ff */
[----:B------:R-:W-:-:S03]  /*2400*/  LEA.HI.X R13, R15, R111, R24, 0x1, P1 ;  /* 0x0000006f0f0d7211 */ /* 0x000fc600008f0c18 */
[----:B------:R1:W-:Y:S04]  /*2410*/  @P3 STG.E.U16 desc[UR36][R8.64+0x2], R22 ;  /* 0x0000021608003986 */ /* 0x0003e8000c101524 */
[----:B------:R-:W2:Y:S01]  /*2420*/  @P2 LDG.E.LTC128B.U16 R19, desc[UR36][R12.64] ;  /* 0x000000240c132981 */ /* 0x000ea2000c1e1520 */
[----:B------:R-:W-:Y:S01]  /*2430*/  IADD3 R14, P1, P3, R10, R14, R20 ;  /* 0x0000000e0a0e7210 */ /* 0x000fe20007b3e014 */
[----:B------:R-:W-:Y:S01]  /*2440*/  BSSY B1, `(.L_x_37) ;  /* 0x0000011000017945 */ /* 0x000fe20003800000 */
[----:B------:R-:W-:Y:S02]  /*2450*/  SHF.L.U64.HI R7, R6, 0x4, R7 ;  /* 0x0000000406077819 */ /* 0x000fe40000010207 */
[----:B------:R-:W-:Y:S02]  /*2460*/  IADD3.X R15, R11, R107, R21, P1, P3 ;  /* 0x0000006b0b0f7210 */ /* 0x000fe40000fe6415 */
[----:B------:R-:W-:Y:S01]  /*2470*/  ISETP.GT.AND P0, PT, R0, 0x8, P0 ;  /* 0x000000080000780c */ /* 0x000fe20000704270 */
[----:B------:R-:W-:-:S04]  /*2480*/  IMAD.WIDE.U32 R14, R2, R106, R14 ;  /* 0x0000006a020e7225 */ /* 0x000fc800078e000e */
[----:B------:R-:W-:Y:S02]  /*2490*/  IMAD.IADD R2, R105, 0x1, R15 ;  /* 0x0000000169027824 */ /* 0x000fe400078e020f */
[----:B--2---:R-:W-:-:S04]  /*24a0*/  IMAD.U32 R10, R19, 0x10000, RZ ;  /* 0x00010000130a7824 */ /* 0x004fc800078e00ff */
[----:B------:R-:W-:Y:S01]  /*24b0*/  FMUL R11, R10, R89 ;  /* 0x000000590a0b7220 */ /* 0x000fe20000400000 */
[----:B------:R-:W-:Y:S02]  /*24c0*/  LEA R10, P1, R6, R8, 0x4 ;  /* 0x00000008060a7211 */ /* 0x000fe400078220ff */
[----:B------:R-:W-:Y:S01]  /*24d0*/  LEA R6, P3, R14, R110, 0x1 ;  /* 0x0000006e0e067211 */ /* 0x000fe200078608ff */
[----:B------:R-:W-:-:S05]  /*24e0*/  FFMA R11, R26, R88, R11 ;  /* 0x000000581a0b7223 */ /* 0x000fca000000000b */
[----:B------:R-:W-:Y:S01]  /*24f0*/  F2FP.BF16.F32.PACK_AB R12, RZ, R11 ;  /* 0x0000000bff0c723e */ /* 0x000fe200000010ff */
[----:B------:R-:W-:Y:S01]  /*2500*/  IMAD.X R11, R7, 0x1, R9, P1 ;  /* 0x00000001070b7824 */ /* 0x000fe200008e0609 */
[----:B------:R-:W-:-:S04]  /*2510*/  LEA.HI.X R7, R14, R111, R2, 0x1, P3 ;  /* 0x0000006f0e077211 */ /* 0x000fc800018f0c02 */
[----:B------:R1:W-:Y:S01]  /*2520*/  @P2 STG.E.U16 desc[UR36][R10.64], R12 ;  /* 0x0000000c0a002986 */ /* 0x0003e2000c101524 */
[----:B------:R-:W-:Y:S05]  /*2530*/  @!P0 BRA `(.L_x_38) ;  /* 0x0000000000048947 */ /* 0x000fea0003800000 */
[----:B------:R2:W5:Y:S02]  /*2540*/  LDG.E.LTC128B.U16 R19, desc[UR36][R6.64+0x2] ;  /* 0x0000022406137981 */ /* 0x000564000c1e1520 */
.L_x_38:
[----:B------:R-:W-:Y:S05]  /*2550*/  BSYNC B1 ;  /* 0x0000000000017941 */ /* 0x000fea0003800000 */
.L_x_37:
[----:B-----5:R-:W-:Y:S01]  /*2560*/  IMAD.U32 R2, R19, 0x10000, RZ ;  /* 0x0001000013027824 */ /* 0x020fe200078e00ff */
[----:B------:R-:W-:Y:S01]  /*2570*/  ISETP.GT.AND P1, PT, R3, 0x8, PT ;  /* 0x000000080300780c */ /* 0x000fe20003f24270 */
[----:B------:R-:W-:Y:S02]  /*2580*/  BSSY B1, `(.L_x_39) ;  /* 0x0000008000017945 */ /* 0x000fe40003800000 */
[----:B------:R-:W-:Y:S01]  /*2590*/  FMUL R2, R2, R89 ;  /* 0x0000005902027220 */ /* 0x000fe20000400000 */
[----:B------:R-:W-:-:S03]  /*25a0*/  ISETP.GT.AND P2, PT, R0, RZ, P1 ;  /* 0x000000ff0000720c */ /* 0x000fc60000f44270 */
[----:B------:R-:W-:-:S05]  /*25b0*/  FFMA R2, R27, R88, R2 ;  /* 0x000000581b027223 */ /* 0x000fca0000000002 */
[----:B------:R-:W-:-:S05]  /*25c0*/  F2FP.BF16.F32.PACK_AB R2, RZ, R2 ;  /* 0x00000002ff02723e */ /* 0x000fca00000010ff */
[----:B------:R3:W-:Y:S01]  /*25d0*/  @P0 STG.E.U16 desc[UR36][R10.64+0x2], R2 ;  /* 0x000002020a000986 */ /* 0x0007e2000c101524 */
[----:B------:R-:W-:Y:S05]  /*25e0*/  @!P2 BRA `(.L_x_40) ;  /* 0x000000000004a947 */ /* 0x000fea0003800000 */
[----:B------:R4:W5:Y:S02]  /*25f0*/  LDG.E.LTC128B.U16 R19, desc[UR36][R4.64+0x10] ;  /* 0x0000102404137981 */ /* 0x000964000c1e1520 */
.L_x_40:
[----:B------:R-:W-:Y:S05]  /*2600*/  BSYNC B1 ;  /* 0x0000000000017941 */ /* 0x000fea0003800000 */
.L_x_39:
[----:B---3-5:R-:W-:Y:S01]  /*2610*/  IMAD.U32 R2, R19, 0x10000, RZ ;  /* 0x0001000013027824 */ /* 0x028fe200078e00ff */
        /* <DEDUP_REMOVED lines=9> */
.L_x_42:
[----:B------:R-:W-:Y:S05]  /*26b0*/  BSYNC B1 ;  /* 0x0000000000017941 */ /* 0x000fea0003800000 */
.L_x_41:
[----:B-----5:R-:W-:Y:S01]  /*26c0*/  IMAD.U32 R2, R19, 0x10000, RZ ;  /* 0x0001000013027824 */ /* 0x020fe200078e00ff */
[----:B------:R-:W-:Y:S01]  /*26d0*/  ISETP.GT.AND P1, PT, R0, 0x8, P1 ;  /* 0x000000080000780c */ /* 0x000fe20000f24270 */
[----:B------:R-:W-:Y:S02]  /*26e0*/  BSSY B1, `(.L_x_43) ;  /* 0x0000007000017945 */ /* 0x000fe40003800000 */
[----:B------:R-:W-:-:S04]  /*26f0*/  FMUL R2, R2, R89 ;  /* 0x0000005902027220 */ /* 0x000fc80000400000 */
[----:B------:R-:W-:-:S05]  /*2700*/  FFMA R2, R29, R88, R2 ;  /* 0x000000581d027223 */ /* 0x000fca0000000002 */
[----:B------:R-:W-:-:S05]  /*2710*/  F2FP.BF16.F32.PACK_AB R2, RZ, R2 ;  /* 0x00000002ff02723e */ /* 0x000fca00000010ff */
[----:B------:R0:W-:Y:S01]  /*2720*/  @P3 STG.E.U16 desc[UR36][R8.64+0x12], R2 ;  /* 0x0000120208003986 */ /* 0x0001e2000c101524 */
[----:B------:R-:W-:Y:S05]  /*2730*/  @!P1 BRA `(.L_x_44) ;  /* 0x0000000000049947 */ /* 0x000fea0003800000 */
[----:B------:R0:W5:Y:S02]  /*2740*/  LDG.E.LTC128B.U16 R19, desc[UR36][R6.64+0x10] ;  /* 0x0000102406137981 */ /* 0x000164000c1e1520 */
.L_x_44:
[----:B------:R-:W-:Y:S05]  /*2750*/  BSYNC B1 ;  /* 0x0000000000017941 */ /* 0x000fea0003800000 */
.L_x_43:
[----:B0----5:R-:W-:Y:S01]  /*2760*/  IMAD.U32 R2, R19, 0x10000, RZ ;  /* 0x0001000013027824 */ /* 0x021fe200078e00ff */
[----:B------:R-:W-:Y:S01]  /*2770*/  ISETP.GT.AND P0, PT, R0, 0x8, P0 ;  /* 0x000000080000780c */ /* 0x000fe20000704270 */
[----:B------:R-:W-:Y:S02]  /*2780*/  BSSY B1, `(.L_x_45) ;  /* 0x0000007000017945 */ /* 0x000fe40003800000 */
[----:B---3--:R-:W-:-:S04]  /*2790*/  FMUL R13, R2, R89 ;  /* 0x00000059020d7220 */ /* 0x008fc80000400000 */
[----:B------:R-:W-:-:S05]  /*27a0*/  FFMA R13, R30, R88, R13 ;  /* 0x000000581e0d7223 */ /* 0x000fca000000000d */
[----:B------:R-:W-:-:S05]  /*27b0*/  F2FP.BF16.F32.PACK_AB R13, RZ, R13 ;  /* 0x0000000dff0d723e */ /* 0x000fca00000010ff */
[----:B------:R0:W-:Y:S01]  /*27c0*/  @P1 STG.E.U16 desc[UR36][R10.64+0x10], R13 ;  /* 0x0000100d0a001986 */ /* 0x0001e2000c101524 */
[----:B------:R-:W-:Y:S05]  /*27d0*/  @!P0 BRA `(.L_x_46) ;  /* 0x0000000000048947 */ /* 0x000fea0003800000 */
[----:B------:R3:W5:Y:S02]  /*27e0*/  LDG.E.LTC128B.U16 R19, desc[UR36][R6.64+0x12] ;  /* 0x0000122406137981 */ /* 0x000764000c1e1520 */
.L_x_46:
[----:B------:R-:W-:Y:S05]  /*27f0*/  BSYNC B1 ;  /* 0x0000000000017941 */ /* 0x000fea0003800000 */
.L_x_45:
        /* <DEDUP_REMOVED lines=10> */
.L_x_48:
[----:B------:R-:W-:Y:S05]  /*28a0*/  BSYNC B1 ;  /* 0x0000000000017941 */ /* 0x000fea0003800000 */
.L_x_47:
[----:B0----5:R-:W-:Y:S01]  /*28b0*/  IMAD.U32 R2, R19, 0x10000, RZ ;  /* 0x0001000013027824 */ /* 0x021fe200078e00ff */
        /* <DEDUP_REMOVED lines=9> */
.L_x_50:
[----:B------:R-:W-:Y:S05]  /*2950*/  BSYNC B1 ;  /* 0x0000000000017941 */ /* 0x000fea0003800000 */
.L_x_49:
        /* <DEDUP_REMOVED lines=9> */
.L_x_52:
[----:B------:R-:W-:Y:S05]  /*29f0*/  BSYNC B1 ;  /* 0x0000000000017941 */ /* 0x000fea0003800000 */
.L_x_51:
[----:B0----5:R-:W-:Y:S01]  /*2a00*/  IMAD.U32 R2, R19, 0x10000, RZ ;  /* 0x0001000013027824 */ /* 0x021fe200078e00ff */
        /* <DEDUP_REMOVED lines=8> */
.L_x_54:
[----:B------:R-:W-:Y:S05]  /*2a90*/  BSYNC B1 ;  /* 0x0000000000017941 */ /* 0x000fea0003800000 */
.L_x_53:
        /* <DEDUP_REMOVED lines=10> */
.L_x_56:
[----:B------:R-:W-:Y:S05]  /*2b40*/  BSYNC B1 ;  /* 0x0000000000017941 */ /* 0x000fea0003800000 */
.L_x_55:
        /* <DEDUP_REMOVED lines=10> */
.L_x_58:
[----:B------:R-:W-:Y:S05]  /*2bf0*/  BSYNC B1 ;  /* 0x0000000000017941 */ /* 0x000fea0003800000 */
.L_x_57:
        /* <DEDUP_REMOVED lines=9> */
.L_x_60:
[----:B------:R-:W-:Y:S05]  /*2c90*/  BSYNC B1 ;  /* 0x0000000000017941 */ /* 0x000fea0003800000 */
.L_x_59:
        /* <DEDUP_REMOVED lines=9> */
.L_x_62:
[----:B------:R-:W-:Y:S05]  /*2d30*/  BSYNC B1 ;  /* 0x0000000000017941 */ /* 0x000fea0003800000 */
.L_x_61:
        /* <DEDUP_REMOVED lines=10> */
.L_x_64:
[----:B------:R-:W-:Y:S05]  /*2de0*/  BSYNC B1 ;  /* 0x0000000000017941 */ /* 0x000fea0003800000 */
.L_x_63:
        /* <DEDUP_REMOVED lines=10> */
.L_x_66:
[----:B------:R-:W-:Y:S05]  /*2e90*/  BSYNC B1 ;  /* 0x0000000000017941 */ /* 0x000fea0003800000 */
.L_x_65:
        /* <DEDUP_REMOVED lines=9> */
.L_x_68:
[----:B------:R-:W-:Y:S05]  /*2f30*/  BSYNC B1 ;  /* 0x0000000000017941 */ /* 0x000fea0003800000 */
.L_x_67:
        /* <DEDUP_REMOVED lines=9> */
.L_x_70:
[----:B------:R-:W-:Y:S05]  /*2fd0*/  BSYNC B1 ;  /* 0x0000000000017941 */ /* 0x000fea0003800000 */
.L_x_69:
        /* <DEDUP_REMOVED lines=10> */
.L_x_72:
[----:B------:R-:W-:Y:S05]  /*3080*/  BSYNC B1 ;  /* 0x0000000000017941 */ /* 0x000fea0003800000 */
.L_x_71:
        /* <DEDUP_REMOVED lines=10> */
.L_x_74:
[----:B------:R-:W-:Y:S05]  /*3130*/  BSYNC B1 ;  /* 0x0000000000017941 */ /* 0x000fea0003800000 */
.L_x_73:
        /* <DEDUP_REMOVED lines=9> */
.L_x_76:
[----:B------:R-:W-:Y:S05]  /*31d0*/  BSYNC B1 ;  /* 0x0000000000017941 */ /* 0x000fea0003800000 */
.L_x_75:
        /* <DEDUP_REMOVED lines=9> */
.L_x_78:
[----:B------:R-:W-:Y:S05]  /*3270*/  BSYNC B1 ;  /* 0x0000000000017941 */ /* 0x000fea0003800000 */
.L_x_77:
        /* <DEDUP_REMOVED lines=10> */
.L_x_80:
[----:B------:R-:W-:Y:S05]  /*3320*/  BSYNC B1 ;  /* 0x0000000000017941 */ /* 0x000fea0003800000 */
.L_x_79:
        /* <DEDUP_REMOVED lines=10> */
.L_x_82:
[----:B------:R-:W-:Y:S05]  /*33d0*/  BSYNC B1 ;  /* 0x0000000000017941 */ /* 0x000fea0003800000 */
.L_x_81:
        /* <DEDUP_REMOVED lines=9> */
.L_x_84:
[----:B------:R-:W-:Y:S05]  /*3470*/  BSYNC B1 ;  /* 0x0000000000017941 */ /* 0x000fea0003800000 */
.L_x_83:
        /* <DEDUP_REMOVED lines=9> */
.L_x_86:
[----:B------:R-:W-:Y:S05]  /*3510*/  BSYNC B1 ;  /* 0x0000000000017941 */ /* 0x000fea0003800000 */
.L_x_85:
        /* <DEDUP_REMOVED lines=10> */
.L_x_88:
[----:B------:R-:W-:Y:S05]  /*35c0*/  BSYNC B1 ;  /* 0x0000000000017941 */ /* 0x000fea0003800000 */
.L_x_87:
        /* <DEDUP_REMOVED lines=10> */
.L_x_90:
[----:B------:R-:W-:Y:S05]  /*3670*/  BSYNC B1 ;  /* 0x0000000000017941 */ /* 0x000fea0003800000 */
.L_x_89:
        /* <DEDUP_REMOVED lines=9> */
.L_x_92:
[----:B------:R-:W-:Y:S05]  /*3710*/  BSYNC B1 ;  /* 0x0000000000017941 */ /* 0x000fea0003800000 */
.L_x_91:
        /* <DEDUP_REMOVED lines=9> */
.L_x_94:
[----:B------:R-:W-:Y:S05]  /*37b0*/  BSYNC B1 ;  /* 0x0000000000017941 */ /* 0x000fea0003800000 */
.L_x_93:
        /* <DEDUP_REMOVED lines=10> */
.L_x_96:
[----:B------:R-:W-:Y:S05]  /*3860*/  BSYNC B1 ;  /* 0x0000000000017941 */ /* 0x000fea0003800000 */
.L_x_95:
        /* <DEDUP_REMOVED lines=10> */
.L_x_98:
[----:B------:R-:W-:Y:S05]  /*3910*/  BSYNC B1 ;  /* 0x0000000000017941 */ /* 0x000fea0003800000 */
.L_x_97:
        /* <DEDUP_REMOVED lines=9> */
.L_x_100:
[----:B------:R-:W-:Y:S05]  /*39b0*/  BSYNC B1 ;  /* 0x0000000000017941 */ /* 0x000fea0003800000 */
.L_x_99:
        /* <DEDUP_REMOVED lines=9> */
.L_x_102:
[----:B------:R-:W-:Y:S05]  /*3a50*/  BSYNC B1 ;  /* 0x0000000000017941 */ /* 0x000fea0003800000 */
.L_x_101:
        /* <DEDUP_REMOVED lines=10> */
.L_x_104:
[----:B------:R-:W-:Y:S05]  /*3b00*/  BSYNC B1 ;  /* 0x0000000000017941 */ /* 0x000fea0003800000 */
.L_x_103:
        /* <DEDUP_REMOVED lines=10> */
.L_x_106:
[----:B------:R-:W-:Y:S05]  /*3bb0*/  BSYNC B1 ;  /* 0x0000000000017941 */ /* 0x000fea0003800000 */
.L_x_105:
        /* <DEDUP_REMOVED lines=9> */
.L_x_108:
[----:B------:R-:W-:Y:S05]  /*3c50*/  BSYNC B1 ;  /* 0x0000000000017941 */ /* 0x000fea0003800000 */
.L_x_107:
        /* <DEDUP_REMOVED lines=9> */
.L_x_110:
[----:B------:R-:W-:Y:S05]  /*3cf0*/  BSYNC B1 ;  /* 0x0000000000017941 */ /* 0x000fea0003800000 */
.L_x_109:
        /* <DEDUP_REMOVED lines=10> */
.L_x_112:
[----:B------:R-:W-:Y:S05]  /*3da0*/  BSYNC B1 ;  /* 0x0000000000017941 */ /* 0x000fea0003800000 */
.L_x_111:
        /* <DEDUP_REMOVED lines=10> */
.L_x_114:
[----:B------:R-:W-:Y:S05]  /*3e50*/  BSYNC B1 ;  /* 0x0000000000017941 */ /* 0x000fea0003800000 */
.L_x_113:
        /* <DEDUP_REMOVED lines=9> */
.L_x_116:
[----:B------:R-:W-:Y:S05]  /*3ef0*/  BSYNC B1 ;  /* 0x0000000000017941 */ /* 0x000fea0003800000 */
.L_x_115:
        /* <DEDUP_REMOVED lines=9> */
.L_x_118:
[----:B------:R-:W-:Y:S05]  /*3f90*/  BSYNC B1 ;  /* 0x0000000000017941 */ /* 0x000fea0003800000 */
.L_x_117:
        /* <DEDUP_REMOVED lines=10> */
.L_x_120:
[----:B------:R-:W-:Y:S05]  /*4040*/  BSYNC B1 ;  /* 0x0000000000017941 */ /* 0x000fea0003800000 */
.L_x_119:
        /* <DEDUP_REMOVED lines=10> */
.L_x_122:
[----:B------:R-:W-:Y:S05]  /*40f0*/  BSYNC B1 ;  /* 0x0000000000017941 */ /* 0x000fea0003800000 */
.L_x_121:
        /* <DEDUP_REMOVED lines=9> */
.L_x_124:
[----:B------:R-:W-:Y:S05]  /*4190*/  BSYNC B1 ;  /* 0x0000000000017941 */ /* 0x000fea0003800000 */
.L_x_123:
        /* <DEDUP_REMOVED lines=9> */
.L_x_126:
[----:B------:R-:W-:Y:S05]  /*4230*/  BSYNC B1 ;  /* 0x0000000000017941 */ /* 0x000fea0003800000 */
.L_x_125:
        /* <DEDUP_REMOVED lines=10> */
.L_x_128:
[----:B------:R-:W-:Y:S05]  /*42e0*/  BSYNC B1 ;  /* 0x0000000000017941 */ /* 0x000fea0003800000 */
.L_x_127:
        /* <DEDUP_REMOVED lines=10> */
.L_x_130:
[----:B------:R-:W-:Y:S05]  /*4390*/  BSYNC B1 ;  /* 0x0000000000017941 */ /* 0x000fea0003800000 */
.L_x_129:
        /* <DEDUP_REMOVED lines=9> */
.L_x_132:
[----:B------:R-:W-:Y:S05]  /*4430*/  BSYNC B1 ;  /* 0x0000000000017941 */ /* 0x000fea0003800000 */
.L_x_131:
        /* <DEDUP_REMOVED lines=9> */
.L_x_134:
[----:B------:R-:W-:Y:S05]  /*44d0*/  BSYNC B1 ;  /* 0x0000000000017941 */ /* 0x000fea0003800000 */
.L_x_133:
        /* <DEDUP_REMOVED lines=10> */
.L_x_136:
[----:B------:R-:W-:Y:S05]  /*4580*/  BSYNC B1 ;  /* 0x0000000000017941 */ /* 0x000fea0003800000 */
.L_x_135:
        /* <DEDUP_REMOVED lines=10> */
.L_x_138:
[----:B------:R-:W-:Y:S05]  /*4630*/  BSYNC B1 ;  /* 0x0000000000017941 */ /* 0x000fea0003800000 */
.L_x_137:
        /* <DEDUP_REMOVED lines=9> */
.L_x_140:
[----:B------:R-:W-:Y:S05]  /*46d0*/  BSYNC B1 ;  /* 0x0000000000017941 */ /* 0x000fea0003800000 */
.L_x_139:
        /* <DEDUP_REMOVED lines=9> */
.L_x_142:
[----:B------:R-:W-:Y:S05]  /*4770*/  BSYNC B1 ;  /* 0x0000000000017941 */ /* 0x000fea0003800000 */
.L_x_141:
        /* <DEDUP_REMOVED lines=10> */
.L_x_144:
[----:B------:R-:W-:Y:S05]  /*4820*/  BSYNC B1 ;  /* 0x0000000000017941 */ /* 0x000fea0003800000 */
.L_x_143:
        /* <DEDUP_REMOVED lines=10> */
.L_x_146:
[----:B------:R-:W-:Y:S05]  /*48d0*/  BSYNC B1 ;  /* 0x0000000000017941 */ /* 0x000fea0003800000 */
.L_x_145:
        /* <DEDUP_REMOVED lines=9> */
.L_x_148:
[----:B------:R-:W-:Y:S05]  /*4970*/  BSYNC B1 ;  /* 0x0000000000017941 */ /* 0x000fea0003800000 */
.L_x_147:
        /* <DEDUP_REMOVED lines=9> */
.L_x_150:
[----:B------:R-:W-:Y:S05]  /*4a10*/  BSYNC B1 ;  /* 0x0000000000017941 */ /* 0x000fea0003800000 */
.L_x_149:
        /* <DEDUP_REMOVED lines=10> */
.L_x_152:
[----:B------:R-:W-:Y:S05]  /*4ac0*/  BSYNC B1 ;  /* 0x0000000000017941 */ /* 0x000fea0003800000 */
.L_x_151:
[----:B0----5:R-:W-:Y:S01]  /*4ad0*/  IMAD.U32 R2, R19, 0x10000, RZ ;  /* 0x0001000013027824 */ /* 0x021fe200078e00ff */
[----:B------:R-:W-:Y:S01]  /*4ae0*/  ISETP.GT.AND P0, PT, R3, 0x79, PT ;  /* 0x000000790300780c */ /* 0x000fe20003f04270 */
[----:B------:R-:W-:Y:S01]  /*4af0*/  @P2 IMAD.MOV.U32 R3, RZ, RZ, R9 ;  /* 0x000000ffff032224 */ /* 0x000fe200078e0009 */
[----:B------:R-:W-:Y:S01]  /*4b00*/  BSSY B1, `(.L_x_153) ;  /* 0x0000009000017945 */ /* 0x000fe20003800000 */
[----:B------:R-:W-:Y:S01]  /*4b10*/  FMUL R13, R2, R89 ;  /* 0x00000059020d7220 */ /* 0x000fe20000400000 */
[----:B------:R-:W-:Y:S01]  /*4b20*/  @P2 IMAD.MOV.U32 R2, RZ, RZ, R8 ;  /* 0x000000ffff022224 */ /* 0x000fe200078e0008 */
[----:B------:R-:W-:Y:S02]  /*4b30*/  ISETP.GT.AND P3, PT, R0, RZ, P0 ;  /* 0x000000ff0000720c */ /* 0x000fe40000764270 */
[----:B------:R-:W-:-:S05]  /*4b40*/  FFMA R13, R84, R88, R13 ;  /* 0x00000058540d7223 */ /* 0x000fca000000000d */
[----:B------:R-:W-:-:S05]  /*4b50*/  F2FP.BF16.F32.PACK_AB R13, RZ, R13 ;  /* 0x0000000dff0d723e */ /* 0x000fca00000010ff */
[----:B------:R0:W-:Y:S01]  /*4b60*/  @P2 STG.E.U16 desc[UR36][R2.64+0xf0], R13 ;  /* 0x0000f00d02002986 */ /* 0x0001e2000c101524 */
[----:B------:R-:W-:Y:S05]  /*4b70*/  @!P3 BRA `(.L_x_154) ;  /* 0x000000000004b947 */ /* 0x000fea0003800000 */
[----:B------:R0:W5:Y:S02]  /*4b80*/  LDG.E.LTC128B.U16 R19, desc[UR36][R4.64+0xf2] ;  /* 0x0000f22404137981 */ /* 0x000164000c1e1520 */
.L_x_154:
[----:B------:R-:W-:Y:S05]  /*4b90*/  BSYNC B1 ;  /* 0x0000000000017941 */ /* 0x000fea0003800000 */
.L_x_153:
        /* <DEDUP_REMOVED lines=9> */
.L_x_156:
[----:B------:R-:W-:Y:S05]  /*4c30*/  BSYNC B1 ;  /* 0x0000000000017941 */ /* 0x000fea0003800000 */
.L_x_155:
[----:B0----5:R-:W-:Y:S01]  /*4c40*/  IMAD.U32 R2, R19, 0x10000, RZ ;  /* 0x0001000013027824 */ /* 0x021fe200078e00ff */
[----:B------:R-:W-:Y:S01]  /*4c50*/  ISETP.GT.AND P0, PT, R0, 0x8, P0 ;  /* 0x000000080000780c */ /* 0x000fe20000704270 */
[----:B------:R-:W-:Y:S02]  /*4c60*/  BSSY B1, `(.L_x_157) ;  /* 0x000000a000017945 */ /* 0x000fe40003800000 */
[----:B------:R-:W-:Y:S01]  /*4c70*/  FMUL R3, R2, R89 ;  /* 0x0000005902037220 */ /* 0x000fe20000400000 */
[----:B------:R-:W-:-:S03]  /*4c80*/  @P1 IMAD.MOV.U32 R2, RZ, RZ, R10 ;  /* 0x000000ffff021224 */ /* 0x000fc600078e000a */
[----:B------:R-:W-:-:S05]  /*4c90*/  FFMA R3, R86, R88, R3 ;  /* 0x0000005856037223 */ /* 0x000fca0000000003 */
[----:B------:R-:W-:-:S04]  /*4ca0*/  F2FP.BF16.F32.PACK_AB R3, RZ, R3 ;  /* 0x00000003ff03723e */ /* 0x000fc800000010ff */
[----:B----4-:R-:W-:Y:S01]  /*4cb0*/  PRMT R4, R3, 0x7610, R4 ;  /* 0x0000761003047816 */ /* 0x010fe20000000004 */
[----:B------:R-:W-:-:S05]  /*4cc0*/  @P1 IMAD.MOV.U32 R3, RZ, RZ, R11 ;  /* 0x000000ffff031224 */ /* 0x000fca00078e000b */
[----:B------:R0:W-:Y:S01]  /*4cd0*/  @P1 STG.E.U16 desc[UR36][R2.64+0xf0], R4 ;  /* 0x0000f00402001986 */ /* 0x0001e2000c101524 */
[----:B------:R-:W-:Y:S05]  /*4ce0*/  @!P0 BRA `(.L_x_158) ;  /* 0x0000000000048947 */ /* 0x000fea0003800000 */
[----:B------:R4:W5:Y:S02]  /*4cf0*/  LDG.E.LTC128B.U16 R19, desc[UR36][R6.64+0xf2] ;  /* 0x0000f22406137981 */ /* 0x000964000c1e1520 */
.L_x_158:
[----:B------:R-:W-:Y:S05]  /*4d00*/  BSYNC B1 ;  /* 0x0000000000017941 */ /* 0x000fea0003800000 */
.L_x_157:
[----:B------:R-:W-:Y:S05]  /*4d10*/  @!P0 BRA `(.L_x_159) ;  /* 0x0000001000e88947 */ /* 0x000fea0003800000 */
[----:B-----5:R-:W-:-:S04]  /*4d20*/  IMAD.U32 R0, R19, 0x10000, RZ ;  /* 0x0001000013007824 */ /* 0x020fc800078e00ff */
[----:B------:R-:W-:-:S04]  /*4d30*/  FMUL R0, R0, R89 ;  /* 0x0000005900007220 */ /* 0x000fc80000400000 */
[----:B------:R-:W-:-:S05]  /*4d40*/  FFMA R0, R87, R88, R0 ;  /* 0x0000005857007223 */ /* 0x000fca0000000000 */
[----:B------:R-:W-:-:S05]  /*4d50*/  F2FP.BF16.F32.PACK_AB R0, RZ, R0 ;  /* 0x00000000ff00723e */ /* 0x000fca00000010ff */
[----:B------:R0:W-:Y:S01]  /*4d60*/  STG.E.U16 desc[UR36][R10.64+0xf2], R0 ;  /* 0x0000f2000a007986 */ /* 0x0001e2000c101524 */
[----:B------:R-:W-:Y:S05]  /*4d70*/  BRA `(.L_x_159) ;  /* 0x0000001000d07947 */ /* 0x000fea0003800000 */
.L_x_34:
[----:B------:R-:W-:Y:S01]  /*4d80*/  ISETP.GT.AND P0, PT, R3, 0x1, PT ;  /* 0x000000010300780c */ /* 0x000fe20003f04270 */
[----:B------:R-:W-:Y:S01]  /*4d90*/  ULDC.64 UR4, c[0x0][0x5c0] ;  /* 0x0001700000047ab9 */ /* 0x000fe20000000a00 */
[-C--:B------:R-:W-:Y:S01]  /*4da0*/  FMUL R24, R24, R88.reuse ;  /* 0x0000005818187220 */ /* 0x080fe20000400000 */
[-C--:B------:R-:W-:Y:S01]  /*4db0*/  FMUL R25, R25, R88.reuse ;  /* 0x0000005819197220 */ /* 0x080fe20000400000 */
[----:B------:R-:W-:Y:S01]  /*4dc0*/  ISETP.GT.AND P3, PT, R0, RZ, P0 ;  /* 0x000000ff0000720c */ /* 0x000fe20000764270 */
[-C--:B------:R-:W-:Y:S01]  /*4dd0*/  FMUL R26, R26, R88.reuse ;  /* 0x000000581a1a7220 */ /* 0x080fe20000400000 */
[----:B------:R-:W-:Y:S01]  /*4de0*/  LEA R4, P4, R104, UR4, 0x1 ;  /* 0x0000000468047c11 */ /* 0x000fe2000f8808ff */
[----:B------:R-:W-:Y:S01]  /*4df0*/  FMUL R27, R27, R88 ;  /* 0x000000581b1b7220 */ /* 0x000fe20000400000 */
[----:B------:R-:W-:Y:S01]  /*4e00*/  F2FP.BF16.F32.PACK_AB R24, RZ, R24 ;  /* 0x00000018ff18723e */ /* 0x000fe200000010ff */
[-C--:B------:R-:W-:Y:S01]  /*4e10*/  FMUL R28, R28, R88.reuse ;  /* 0x000000581c1c7220 */ /* 0x080fe20000400000 */
[----:B------:R-:W-:Y:S01]  /*4e20*/  LEA.HI.X R5, R104, UR5, R9, 0x1, P4 ;  /* 0x0000000568057c11 */ /* 0x000fe2000a0f0c09 */
[-C--:B------:R-:W-:Y:S01]  /*4e30*/  FMUL R29, R29, R88.reuse ;  /* 0x000000581d1d7220 */ /* 0x080fe20000400000 */
[----:B------:R-:W-:Y:S01]  /*4e40*/  F2FP.BF16.F32.PACK_AB R25, RZ, R25 ;  /* 0x00000019ff19723e */ /* 0x000fe200000010ff */
[-C--:B------:R-:W-:Y:S01]  /*4e50*/  FMUL R30, R30, R88.reuse ;  /* 0x000000581e1e7220 */ /* 0x080fe20000400000 */
[----:B------:R-:W-:Y:S01]  /*4e60*/  SHF.L.U64.HI R7, R6, 0x4, R7 ;  /* 0x0000000406077819 */ /* 0x000fe20000010207 */
[----:B------:R-:W-:Y:S01]  /*4e70*/  @P1 STG.E.U16 desc[UR36][R4.64], R24 ;  /* 0x0000001804001986 */ /* 0x000fe2000c101524 */
[----:B------:R-:W-:Y:S01]  /*4e80*/  ISETP.GT.AND P1, PT, R3, 0x8, PT ;  /* 0x000000080300780c */ /* 0x000fe20003f24270 */
[----:B------:R-:W-:Y:S01]  /*4e90*/  FMUL R31, R31, R88 ;  /* 0x000000581f1f7220 */ /* 0x000fe20000400000 */
[----:B------:R-:W-:Y:S01]  /*4ea0*/  ISETP.GT.AND P4, PT, R0, 0x8, P0 ;  /* 0x000000080000780c */ /* 0x000fe20000784270 */
[----:B------:R-:W-:Y:S01]  /*4eb0*/  @P3 STG.E.U16 desc[UR36][R4.64+0x2], R25 ;  /* 0x0000021904003986 */ /* 0x000fe2000c101524 */
[----:B------:R-:W-:Y:S01]  /*4ec0*/  LEA R6, P3, R6, R4, 0x4 ;  /* 0x0000000406067211 */ /* 0x000fe200078620ff */
[-C--:B------:R-:W-:Y:S01]  /*4ed0*/  FMUL R32, R32, R88.reuse ;  /* 0x0000005820207220 */ /* 0x080fe20000400000 */
[C---:B------:R-:W-:Y:S01]  /*4ee0*/  ISETP.GT.AND P2, PT, R0.reuse, 0x8, P2 ;  /* 0x000000080000780c */ /* 0x040fe20001744270 */
[-C--:B------:R-:W-:Y:S01]  /*4ef0*/  FMUL R33, R33, R88.reuse ;  /* 0x0000005821217220 */ /* 0x080fe20000400000 */
[----:B------:R-:W-:Y:S01]  /*4f00*/  ISETP.GT.AND P0, PT, R3, 0x9, PT ;  /* 0x000000090300780c */ /* 0x000fe20003f04270 */
[----:B------:R-:W-:Y:S01]  /*4f10*/  IMAD.X R7, R7, 0x1, R5, P3 ;  /* 0x0000000107077824 */ /* 0x000fe200018e0605 */
[----:B------:R-:W-:Y:S01]  /*4f20*/  ISETP.GT.AND P5, PT, R0, RZ, P1 ;  /* 0x000000ff0000720c */ /* 0x000fe20000fa4270 */
[-C--:B------:R-:W-:Y:S01]  /*4f30*/  FMUL R34, R34, R88.reuse ;  /* 0x0000005822227220 */ /* 0x080fe20000400000 */
[----:B------:R-:W-:Y:S01]  /*4f40*/  ISETP.GT.AND P3, PT, R0, RZ, P0 ;  /* 0x000000ff0000720c */ /* 0x000fe20000764270 */
[----:B------:R-:W-:Y:S01]  /*4f50*/  FMUL R35, R35, R88 ;  /* 0x0000005823237220 */ /* 0x000fe20000400000 */
[----:B------:R-:W-:Y:S01]  /*4f60*/  F2FP.BF16.F32.PACK_AB R26, RZ, R26 ;  /* 0x0000001aff1a723e */ /* 0x000fe200000010ff */
[-C--:B------:R-:W-:Y:S01]  /*4f70*/  FMUL R36, R36, R88.reuse ;  /* 0x0000005824247220 */ /* 0x080fe20000400000 */
[----:B------:R-:W-:Y:S01]  /*4f80*/  F2FP.BF16.F32.PACK_AB R27, RZ, R27 ;  /* 0x0000001bff1b723e */ /* 0x000fe200000010ff */
[----:B------:R-:W-:Y:S01]  /*4f90*/  FMUL R37, R37, R88 ;  /* 0x0000005825257220 */ /* 0x000fe20000400000 */
[----:B------:R-:W-:Y:S01]  /*4fa0*/  F2FP.BF16.F32.PACK_AB R28, RZ, R28 ;  /* 0x0000001cff1c723e */ /* 0x000fe200000010ff */
[----:B------:R-:W-:Y:S01]  /*4fb0*/  @P2 STG.E.U16 desc[UR36][R6.64], R26 ;  /* 0x0000001a06002986 */ /* 0x000fe2000c101524 */
[----:B------:R-:W-:Y:S01]  /*4fc0*/  F2FP.BF16.F32.PACK_AB R29, RZ, R29 ;  /* 0x0000001dff1d723e */ /* 0x000fe200000010ff */
[-C--:B------:R-:W-:Y:S01]  /*4fd0*/  FMUL R38, R38, R88.reuse ;  /* 0x0000005826267220 */ /* 0x080fe20000400000 */
[C---:B------:R-:W-:Y:S01]  /*4fe0*/  ISETP.GT.AND P2, PT, R0.reuse, 0x8, P1 ;  /* 0x000000080000780c */ /* 0x040fe20000f44270 */
[----:B------:R-:W-:Y:S01]  /*4ff0*/  @P4 STG.E.U16 desc[UR36][R6.64+0x2], R27 ;  /* 0x0000021b06004986 */ /* 0x000fe2000c101524 */
[----:B------:R-:W-:Y:S01]  /*5000*/  ISETP.GT.AND P1, PT, R3, 0x10, PT ;  /* 0x000000100300780c */ /* 0x000fe20003f24270 */
[----:B------:R-:W-:Y:S01]  /*5010*/  FMUL R39, R39, R88 ;  /* 0x0000005827277220 */ /* 0x000fe20000400000 */
[----:B------:R-:W-:Y:S01]  /*5020*/  F2FP.BF16.F32.PACK_AB R30, RZ, R30 ;  /* 0x0000001eff1e723e */ /* 0x000fe200000010ff */
[----:B------:R-:W-:Y:S01]  /*5030*/  @P5 STG.E.U16 desc[UR36][R4.64+0x10], R28 ;  /* 0x0000101c04005986 */ /* 0x000fe2000c101524 */
[----:B------:R-:W-:Y:S01]  /*5040*/  ISETP.GT.AND P4, PT, R0, RZ, P1 ;  /* 0x000000ff0000720c */ /* 0x000fe20000f84270 */
[-C--:B------:R-:W-:Y:S01]  /*5050*/  FMUL R40, R40, R88.reuse ;  /* 0x0000005828287220 */ /* 0x080fe20000400000 */
[----:B------:R-:W-:Y:S01]  /*5060*/  F2FP.BF16.F32.PACK_AB R31, RZ, R31 ;  /* 0x0000001fff1f723e */ /* 0x000fe200000010ff */
[----:B------:R-:W-:Y:S01]  /*5070*/  @P3 STG.E.U16 desc[UR36][R4.64+0x12], R29 ;  /* 0x0000121d04003986 */ /* 0x000fe2000c101524 */
[----:B------:R-:W-:Y:S01]  /*5080*/  ISETP.GT.AND P3, PT, R0, 0x8, P0 ;  /* 0x000000080000780c */ /* 0x000fe20000764270 */
[----:B------:R-:W-:Y:S01]  /*5090*/  FMUL R41, R41, R88 ;  /* 0x0000005829297220 */ /* 0x000fe20000400000 */
[----:B------:R-:W-:Y:S01]  /*50a0*/  ISETP.GT.AND P0, PT, R3, 0x11, PT ;  /* 0x000000110300780c */ /* 0x000fe20003f04270 */
[----:B------:R-:W-:Y:S01]  /*50b0*/  @P2 STG.E.U16 desc[UR36][R6.64+0x10], R30 ;  /* 0x0000101e06002986 */ /* 0x000fe2000c101524 */
[----:B------:R-:W-:Y:S01]  /*50c0*/  F2FP.BF16.F32.PACK_AB R32, RZ, R32 ;  /* 0x00000020ff20723e */ /* 0x000fe200000010ff */
[-C--:B------:R-:W-:Y:S01]  /*50d0*/  FMUL R42, R42, R88.reuse ;  /* 0x000000582a2a7220 */ /* 0x080fe20000400000 */
[C---:B------:R-:W-:Y:S01]  /*50e0*/  ISETP.GT.AND P5, PT, R0.reuse, RZ, P0 ;  /* 0x000000ff0000720c */ /* 0x040fe200007a4270 */
[-C--:B------:R-:W-:Y:S01]  /*50f0*/  FMUL R43, R43, R88.reuse ;  /* 0x000000582b2b7220 */ /* 0x080fe20000400000 */
[----:B------:R-:W-:Y:S01]  /*5100*/  ISETP.GT.AND P2, PT, R0, 0x8, P1 ;  /* 0x000000080000780c */ /* 0x000fe20000f44270 */
[-C--:B------:R-:W-:Y:S01]  /*5110*/  FMUL R44, R44, R88.reuse ;  /* 0x000000582c2c7220 */ /* 0x080fe20000400000 */
[----:B------:R-:W-:Y:S01]  /*5120*/  ISETP.GT.AND P1, PT, R3, 0x18, PT ;  /* 0x000000180300780c */ /* 0x000fe20003f24270 */
[-C--:B------:R-:W-:Y:S01]  /*5130*/  FMUL R45, R45, R88.reuse ;  /* 0x000000582d2d7220 */ /* 0x080fe20000400000 */
[----:B------:R-:W-:Y:S01]  /*5140*/  F2FP.BF16.F32.PACK_AB R33, RZ, R33 ;  /* 0x00000021ff21723e */ /* 0x000fe200000010ff */
[----:B------:R-:W-:Y:S01]  /*5150*/  @P3 STG.E.U16 desc[UR36][R6.64+0x12], R31 ;  /* 0x0000121f06003986 */ /* 0x000fe2000c101524 */
[----:B------:R-:W-:Y:S01]  /*5160*/  ISETP.GT.AND P3, PT, R0, 0x8, P0 ;  /* 0x000000080000780c */ /* 0x000fe20000764270 */
[-C--:B------:R-:W-:Y:S01]  /*5170*/  FMUL R46, R46, R88.reuse ;  /* 0x000000582e2e7220 */ /* 0x080fe20000400000 */
[----:B------:R-:W-:Y:S01]  /*5180*/  ISETP.GT.AND P0, PT, R3, 0x19, PT ;  /* 0x000000190300780c */ /* 0x000fe20003f04270 */
[----:B------:R-:W-:Y:S01]  /*5190*/  @P4 STG.E.U16 desc[UR36][R4.64+0x20], R32 ;  /* 0x0000202004004986 */ /* 0x000fe2000c101524 */
[C---:B------:R-:W-:Y:S01]  /*51a0*/  ISETP.GT.AND P4, PT, R0.reuse, RZ, P1 ;  /* 0x000000ff0000720c */ /* 0x040fe20000f84270 */
[----:B------:R-:W-:Y:S01]  /*51b0*/  FMUL R47, R47, R88 ;  /* 0x000000582f2f7220 */ /* 0x000fe20000400000 */
[----:B------:R-:W-:Y:S01]  /*51c0*/  F2FP.BF16.F32.PACK_AB R34, RZ, R34 ;  /* 0x00000022ff22723e */ /* 0x000fe200000010ff */
[----:B------:R-:W-:Y:S01]  /*51d0*/  @P5 STG.E.U16 desc[UR36][R4.64+0x22], R33 ;  /* 0x0000222104005986 */ /* 0x000fe2000c101524 */
[----:B------:R-:W-:Y:S01]  /*51e0*/  ISETP.GT.AND P5, PT, R0, RZ, P0 ;  /* 0x000000ff0000720c */ /* 0x000fe200007a4270 */
[----:B------:R-:W-:Y:S01]  /*51f0*/  FMUL R48, R48, R88 ;  /* 0x0000005830307220 */ /* 0x000fe20000400000 */
[----:B------:R-:W-:Y:S01]  /*5200*/  F2FP.BF16.F32.PACK_AB R35, RZ, R35 ;  /* 0x00000023ff23723e */ /* 0x000fe200000010ff */
[----:B------:R-:W-:Y:S01]  /*5210*/  @P2 STG.E.U16 desc[UR36][R6.64+0x20], R34 ;  /* 0x0000202206002986 */ /* 0x000fe2000c101524 */
[----:B------:R-:W-:Y:S01]  /*5220*/  F2FP.BF16.F32.PACK_AB R36, RZ, R36 ;  /* 0x00000024ff24723e */ /* 0x000fe200000010ff */
[-C--:B------:R-:W-:Y:S01]  /*5230*/  FMUL R49, R49, R88.reuse ;  /* 0x0000005831317220 */ /* 0x080fe20000400000 */
[----:B------:R-:W-:Y:S01]  /*5240*/  ISETP.GT.AND P2, PT, R0, 0x8, P1 ;  /* 0x000000080000780c */ /* 0x000fe20000f44270 */
[----:B------:R-:W-:Y:S01]  /*5250*/  @P3 STG.E.U16 desc[UR36][R6.64+0x22], R35 ;  /* 0x0000222306003986 */ /* 0x000fe2000c101524 */
[----:B------:R-:W-:Y:S01]  /*5260*/  ISETP.GT.AND P1, PT, R3, 0x20, PT ;  /* 0x000000200300780c */ /* 0x000fe20003f24270 */
[-C--:B------:R-:W-:Y:S01]  /*5270*/  FMUL R50, R50, R88.reuse ;  /* 0x0000005832327220 */ /* 0x080fe20000400000 */
[----:B------:R-:W-:Y:S01]  /*5280*/  F2FP.BF16.F32.PACK_AB R37, RZ, R37 ;  /* 0x00000025ff25723e */ /* 0x000fe200000010ff */
[----:B------:R-:W-:Y:S01]  /*5290*/  @P4 STG.E.U16 desc[UR36][R4.64+0x30], R36 ;  /* 0x0000302404004986 */ /* 0x000fe2000c101524 */
[C---:B------:R-:W-:Y:S01]  /*52a0*/  ISETP.GT.AND P3, PT, R0.reuse, 0x8, P0 ;  /* 0x000000080000780c */ /* 0x040fe20000764270 */
[-C--:B------:R-:W-:Y:S01]  /*52b0*/  FMUL R51, R51, R88.reuse ;  /* 0x0000005833337220 */ /* 0x080fe20000400000 */
[----:B------:R-:W-:Y:S01]  /*52c0*/  ISETP.GT.AND P0, PT, R3, 0x21, PT ;  /* 0x000000210300780c */ /* 0x000fe20003f04270 */
[----:B------:R-:W-:Y:S01]  /*52d0*/  @P5 STG.E.U16 desc[UR36][R4.64+0x32], R37 ;  /* 0x0000322504005986 */ /* 0x000fe2000c101524 */
[----:B------:R-:W-:Y:S01]  /*52e0*/  ISETP.GT.AND P4, PT, R0, RZ, P1 ;  /* 0x000000ff0000720c */ /* 0x000fe20000f84270 */
[----:B------:R-:W-:Y:S01]  /*52f0*/  FMUL R52, R52, R88 ;  /* 0x0000005834347220 */ /* 0x000fe20000400000 */
[----:B------:R-:W-:Y:S01]  /*5300*/  F2FP.BF16.F32.PACK_AB R38, RZ, R38 ;  /* 0x00000026ff26723e */ /* 0x000fe200000010ff */
[-C--:B------:R-:W-:Y:S01]  /*5310*/  FMUL R53, R53, R88.reuse ;  /* 0x0000005835357220 */ /* 0x080fe20000400000 */
        /* <DEDUP_REMOVED lines=113> */
[----:B------:R-:W-:Y:S01]  /*5a30*/  FMUL R87, R87, R88 ;  /* 0x0000005857577220 */ /* 0x000fe20000400000 */
[----:B------:R-:W-:Y:S01]  /*5a40*/  ISETP.GT.AND P0, PT, R3, 0x51, PT ;  /* 0x000000510300780c */ /* 0x000fe20003f04270 */
[----:B------:R-:W-:Y:S01]  /*5a50*/  @P5 STG.E.U16 desc[UR36][R4.64+0x92], R61 ;  /* 0x0000923d04005986 */ /* 0x000fe2000c101524 */
[----:B------:R-:W-:-:S02]  /*5a60*/  ISETP.GT.AND P4, PT, R0, RZ, P1 ;  /* 0x000000ff0000720c */ /* 0x000fc40000f84270 */
[----:B------:R-:W-:Y:S02]  /*5a70*/  F2FP.BF16.F32.PACK_AB R62, RZ, R62 ;  /* 0x0000003eff3e723e */ /* 0x000fe400000010ff */
[C---:B------:R-:W-:Y:S02]  /*5a80*/  ISETP.GT.AND P5, PT, R0.reuse, RZ, P0 ;  /* 0x000000ff0000720c */ /* 0x040fe400007a4270 */
[----:B------:R-:W-:Y:S01]  /*5a90*/  F2FP.BF16.F32.PACK_AB R63, RZ, R63 ;  /* 0x0000003fff3f723e */ /* 0x000fe200000010ff */
[----:B------:R-:W-:Y:S01]  /*5aa0*/  @P2 STG.E.U16 desc[UR36][R6.64+0x90], R62 ;  /* 0x0000903e06002986 */ /* 0x000fe2000c101524 */
[----:B------:R-:W-:Y:S02]  /*5ab0*/  F2FP.BF16.F32.PACK_AB R64, RZ, R64 ;  /* 0x00000040ff40723e */ /* 0x000fe400000010ff */
[----:B------:R-:W-:Y:S01]  /*5ac0*/  ISETP.GT.AND P2, PT, R0, 0x8, P1 ;  /* 0x000000080000780c */ /* 0x000fe20000f44270 */
[----:B------:R-:W-:Y:S01]  /*5ad0*/  @P3 STG.E.U16 desc[UR36][R6.64+0x92], R63 ;  /* 0x0000923f06003986 */ /* 0x000fe2000c101524 */
[----:B------:R-:W-:-:S02]  /*5ae0*/  ISETP.GT.AND P1, PT, R3, 0x58, PT ;  /* 0x000000580300780c */ /* 0x000fc40003f24270 */
[----:B------:R-:W-:Y:S01]  /*5af0*/  F2FP.BF16.F32.PACK_AB R65, RZ, R65 ;  /* 0x00000041ff41723e */ /* 0x000fe200000010ff */
[----:B------:R-:W-:Y:S01]  /*5b00*/  @P4 STG.E.U16 desc[UR36][R4.64+0xa0], R64 ;  /* 0x0000a04004004986 */ /* 0x000fe2000c101524 */
[C---:B------:R-:W-:Y:S02]  /*5b10*/  ISETP.GT.AND P3, PT, R0.reuse, 0x8, P0 ;  /* 0x000000080000780c */ /* 0x040fe40000764270 */
[----:B------:R-:W-:Y:S01]  /*5b20*/  ISETP.GT.AND P0, PT, R3, 0x59, PT ;  /* 0x000000590300780c */ /* 0x000fe20003f04270 */
[----:B------:R-:W-:Y:S01]  /*5b30*/  @P5 STG.E.U16 desc[UR36][R4.64+0xa2], R65 ;  /* 0x0000a24104005986 */ /* 0x000fe2000c101524 */
[C---:B------:R-:W-:Y:S02]  /*5b40*/  ISETP.GT.AND P4, PT, R0.reuse, RZ, P1 ;  /* 0x000000ff0000720c */ /* 0x040fe40000f84270 */
[----:B------:R-:W-:Y:S02]  /*5b50*/  F2FP.BF16.F32.PACK_AB R66, RZ, R66 ;  /* 0x00000042ff42723e */ /* 0x000fe400000010ff */
[----:B------:R-:W-:-:S02]  /*5b60*/  ISETP.GT.AND P5, PT, R0, RZ, P0 ;  /* 0x000000ff0000720c */ /* 0x000fc400007a4270 */
[----:B------:R-:W-:Y:S01]  /*5b70*/  F2FP.BF16.F32.PACK_AB R67, RZ, R67 ;  /* 0x00000043ff43723e */ /* 0x000fe200000010ff */
[----:B------:R-:W-:Y:S01]  /*5b80*/  @P2 STG.E.U16 desc[UR36][R6.64+0xa0], R66 ;  /* 0x0000a04206002986 */ /* 0x000fe2000c101524 */
[----:B------:R-:W-:Y:S02]  /*5b90*/  F2FP.BF16.F32.PACK_AB R68, RZ, R68 ;  /* 0x00000044ff44723e */ /* 0x000fe400000010ff */
[C---:B------:R-:W-:Y:S01]  /*5ba0*/  ISETP.GT.AND P2, PT, R0.reuse, 0x8, P1 ;  /* 0x000000080000780c */ /* 0x040fe20000f44270 */
[----:B------:R-:W-:Y:S01]  /*5bb0*/  @P3 STG.E.U16 desc[UR36][R6.64+0xa2], R67 ;  /* 0x0000a24306003986 */ /* 0x000fe2000c101524 */
[----:B------:R-:W-:Y:S02]  /*5bc0*/  ISETP.GT.AND P1, PT, R3, 0x60, PT ;  /* 0x000000600300780c */ /* 0x000fe40003f24270 */
[----:B------:R-:W-:Y:S01]  /*5bd0*/  F2FP.BF16.F32.PACK_AB R69, RZ, R69 ;  /* 0x00000045ff45723e */ /* 0x000fe200000010ff */
[----:B------:R-:W-:Y:S01]  /*5be0*/  @P4 STG.E.U16 desc[UR36][R4.64+0xb0], R68 ;  /* 0x0000b04404004986 */ /* 0x000fe2000c101524 */
[----:B------:R-:W-:-:S02]  /*5bf0*/  ISETP.GT.AND P3, PT, R0, 0x8, P0 ;  /* 0x000000080000780c */ /* 0x000fc40000764270 */
[----:B------:R-:W-:Y:S01]  /*5c00*/  ISETP.GT.AND P0, PT, R3, 0x61, PT ;  /* 0x000000610300780c */ /* 0x000fe20003f04270 */
[----:B------:R-:W-:Y:S01]  /*5c10*/  @P5 STG.E.U16 desc[UR36][R4.64+0xb2], R69 ;  /* 0x0000b24504005986 */ /* 0x000fe2000c101524 */
[C---:B------:R-:W-:Y:S02]  /*5c20*/  ISETP.GT.AND P4, PT, R0.reuse, RZ, P1 ;  /* 0x000000ff0000720c */ /* 0x040fe40000f84270 */
[----:B------:R-:W-:Y:S02]  /*5c30*/  ISETP.GT.AND P5, PT, R0, RZ, P0 ;  /* 0x000000ff0000720c */ /* 0x000fe400007a4270 */
[----:B------:R-:W-:Y:S02]  /*5c40*/  F2FP.BF16.F32.PACK_AB R70, RZ, R70 ;  /* 0x00000046ff46723e */ /* 0x000fe400000010ff */
[----:B------:R-:W-:Y:S02]  /*5c50*/  F2FP.BF16.F32.PACK_AB R71, RZ, R71 ;  /* 0x00000047ff47723e */ /* 0x000fe400000010ff */
[----:B------:R-:W-:Y:S01]  /*5c60*/  F2FP.BF16.F32.PACK_AB R72, RZ, R72 ;  /* 0x00000048ff48723e */ /* 0x000fe200000010ff */
[----:B------:R-:W-:Y:S01]  /*5c70*/  @P2 STG.E.U16 desc[UR36][R6.64+0xb0], R70 ;  /* 0x0000b04606002986 */ /* 0x000fe2000c101524 */
[----:B------:R-:W-:-:S02]  /*5c80*/  F2FP.BF16.F32.PACK_AB R73, RZ, R73 ;  /* 0x00000049ff49723e */ /* 0x000fc400000010ff */
[C---:B------:R-:W-:Y:S01]  /*5c90*/  ISETP.GT.AND P1, PT, R0.reuse, 0x8, P1 ;  /* 0x000000080000780c */ /* 0x040fe20000f24270 */
[----:B------:R-:W-:Y:S01]  /*5ca0*/  @P3 STG.E.U16 desc[UR36][R6.64+0xb2], R71 ;  /* 0x0000b24706003986 */ /* 0x000fe2000c101524 */
[C---:B------:R-:W-:Y:S02]  /*5cb0*/  ISETP.GT.AND P2, PT, R0.reuse, 0x8, P0 ;  /* 0x000000080000780c */ /* 0x040fe40000744270 */
[C---:B------:R-:W-:Y:S01]  /*5cc0*/  ISETP.GT.AND P0, PT, R3.reuse, 0x69, PT ;  /* 0x000000690300780c */ /* 0x040fe20003f04270 */
[----:B------:R-:W-:Y:S01]  /*5cd0*/  @P4 STG.E.U16 desc[UR36][R4.64+0xc0], R72 ;  /* 0x0000c04804004986 */ /* 0x000fe2000c101524 */
[----:B------:R-:W-:Y:S02]  /*5ce0*/  ISETP.GT.AND P4, PT, R3, 0x68, PT ;  /* 0x000000680300780c */ /* 0x000fe40003f84270 */
[----:B------:R-:W-:Y:S01]  /*5cf0*/  F2FP.BF16.F32.PACK_AB R74, RZ, R74 ;  /* 0x0000004aff4a723e */ /* 0x000fe200000010ff */
[----:B------:R-:W-:Y:S01]  /*5d00*/  @P5 STG.E.U16 desc[UR36][R4.64+0xc2], R73 ;  /* 0x0000c24904005986 */ /* 0x000fe2000c101524 */
[----:B------:R-:W-:-:S02]  /*5d10*/  ISETP.GT.AND P5, PT, R0, RZ, P4 ;  /* 0x000000ff0000720c */ /* 0x000fc400027a4270 */
[C---:B------:R-:W-:Y:S01]  /*5d20*/  ISETP.GT.AND P3, PT, R0.reuse, RZ, P0 ;  /* 0x000000ff0000720c */ /* 0x040fe20000764270 */
[----:B------:R-:W-:Y:S01]  /*5d30*/  @P1 STG.E.U16 desc[UR36][R6.64+0xc0], R74 ;  /* 0x0000c04a06001986 */ /* 0x000fe2000c101524 */
[----:B------:R-:W-:Y:S02]  /*5d40*/  F2FP.BF16.F32.PACK_AB R75, RZ, R75 ;  /* 0x0000004bff4b723e */ /* 0x000fe400000010ff */
[----:B------:R-:W-:Y:S02]  /*5d50*/  F2FP.BF16.F32.PACK_AB R76, RZ, R76 ;  /* 0x0000004cff4c723e */ /* 0x000fe400000010ff */
[C---:B------:R-:W-:Y:S01]  /*5d60*/  ISETP.GT.AND P4, PT, R0.reuse, 0x8, P4 ;  /* 0x000000080000780c */ /* 0x040fe20002784270 */
[----:B------:R-:W-:Y:S01]  /*5d70*/  @P2 STG.E.U16 desc[UR36][R6.64+0xc2], R75 ;  /* 0x0000c24b06002986 */ /* 0x000fe2000c101524 */
[----:B------:R-:W-:Y:S02]  /*5d80*/  F2FP.BF16.F32.PACK_AB R77, RZ, R77 ;  /* 0x0000004dff4d723e */ /* 0x000fe400000010ff */
[----:B------:R-:W-:Y:S01]  /*5d90*/  ISETP.GT.AND P2, PT, R3, 0x71, PT ;  /* 0x000000710300780c */ /* 0x000fe20003f44270 */
[----:B------:R-:W-:Y:S01]  /*5da0*/  @P5 STG.E.U16 desc[UR36][R4.64+0xd0], R76 ;  /* 0x0000d04c04005986 */ /* 0x000fe2000c101524 */
[----:B------:R-:W-:-:S02]  /*5db0*/  ISETP.GT.AND P5, PT, R0, 0x8, P0 ;  /* 0x000000080000780c */ /* 0x000fc400007a4270 */
[C---:B------:R-:W-:Y:S01]  /*5dc0*/  ISETP.GT.AND P1, PT, R3.reuse, 0x78, PT ;  /* 0x000000780300780c */ /* 0x040fe20003f24270 */
[----:B------:R-:W-:Y:S01]  /*5dd0*/  @P3 STG.E.U16 desc[UR36][R4.64+0xd2], R77 ;  /* 0x0000d24d04003986 */ /* 0x000fe2000c101524 */
[C---:B------:R-:W-:Y:S02]  /*5de0*/  ISETP.GT.AND P3, PT, R3.reuse, 0x70, PT ;  /* 0x000000700300780c */ /* 0x040fe40003f64270 */
[----:B------:R-:W-:Y:S01]  /*5df0*/  ISETP.GT.AND P0, PT, R3, 0x79, PT ;  /* 0x000000790300780c */ /* 0x000fe20003f04270 */
[----:B------:R-:W-:Y:S01]  /*5e00*/  @P4 IMAD.MOV.U32 R2, RZ, RZ, R6 ;  /* 0x000000ffff024224 */ /* 0x000fe200078e0006 */
[----:B------:R-:W-:Y:S01]  /*5e10*/  F2FP.BF16.F32.PACK_AB R78, RZ, R78 ;  /* 0x0000004eff4e723e */ /* 0x000fe200000010ff */
[----:B------:R-:W-:Y:S01]  /*5e20*/  @P4 IMAD.MOV.U32 R3, RZ, RZ, R7 ;  /* 0x000000ffff034224 */ /* 0x000fe200078e0007 */
[----:B------:R-:W-:Y:S02]  /*5e30*/  F2FP.BF16.F32.PACK_AB R79, RZ, R79 ;  /* 0x0000004fff4f723e */ /* 0x000fe400000010ff */
[----:B------:R-:W-:-:S02]  /*5e40*/  F2FP.BF16.F32.PACK_AB R80, RZ, R80 ;  /* 0x00000050ff50723e */ /* 0x000fc400000010ff */
[----:B------:R0:W-:Y:S01]  /*5e50*/  @P4 STG.E.U16 desc[UR36][R2.64+0xd0], R78 ;  /* 0x0000d04e02004986 */ /* 0x0001e2000c101524 */
[C---:B------:R-:W-:Y:S02]  /*5e60*/  ISETP.GT.AND P4, PT, R0.reuse, RZ, P2 ;  /* 0x000000ff0000720c */ /* 0x040fe40001784270 */
[----:B------:R-:W-:Y:S02]  /*5e70*/  F2FP.BF16.F32.PACK_AB R81, RZ, R81 ;  /* 0x00000051ff51723e */ /* 0x000fe400000010ff */
[----:B------:R-:W-:Y:S02]  /*5e80*/  ISETP.GT.AND P2, PT, R0, 0x8, P2 ;  /* 0x000000080000780c */ /* 0x000fe40001744270 */
[----:B------:R-:W-:Y:S02]  /*5e90*/  F2FP.BF16.F32.PACK_AB R82, RZ, R82 ;  /* 0x00000052ff52723e */ /* 0x000fe400000010ff */
[----:B------:R-:W-:Y:S02]  /*5ea0*/  F2FP.BF16.F32.PACK_AB R83, RZ, R83 ;  /* 0x00000053ff53723e */ /* 0x000fe400000010ff */
[----:B------:R-:W-:Y:S01]  /*5eb0*/  F2FP.BF16.F32.PACK_AB R84, RZ, R84 ;  /* 0x00000054ff54723e */ /* 0x000fe200000010ff */
[----:B0-----:R-:W-:Y:S01]  /*5ec0*/  @P5 IMAD.MOV.U32 R2, RZ, RZ, R6 ;  /* 0x000000ffff025224 */ /* 0x001fe200078e0006 */
[----:B------:R-:W-:Y:S01]  /*5ed0*/  F2FP.BF16.F32.PACK_AB R85, RZ, R85 ;  /* 0x00000055ff55723e */ /* 0x000fe200000010ff */
[----:B------:R-:W-:Y:S01]  /*5ee0*/  @P5 IMAD.MOV.U32 R3, RZ, RZ, R7 ;  /* 0x000000ffff035224 */ /* 0x000fe200078e0007 */
[----:B------:R-:W-:-:S02]  /*5ef0*/  F2FP.BF16.F32.PACK_AB R86, RZ, R86 ;  /* 0x00000056ff56723e */ /* 0x000fc400000010ff */
[----:B------:R-:W-:Y:S02]  /*5f00*/  F2FP.BF16.F32.PACK_AB R87, RZ, R87 ;  /* 0x00000057ff57723e */ /* 0x000fe400000010ff */
[----:B------:R0:W-:Y:S01]  /*5f10*/  @P5 STG.E.U16 desc[UR36][R2.64+0xd2], R79 ;  /* 0x0000d24f02005986 */ /* 0x0001e2000c101524 */
[C---:B------:R-:W-:Y:S02]  /*5f20*/  ISETP.GT.AND P5, PT, R0.reuse, RZ, P3 ;  /* 0x000000ff0000720c */ /* 0x040fe40001fa4270 */
[----:B------:R-:W-:-:S11]  /*5f30*/  ISETP.GT.AND P3, PT, R0, 0x8, P3 ;  /* 0x000000080000780c */ /* 0x000fd60001f64270 */
[----:B0-----:R-:W-:Y:S02]  /*5f40*/  @P5 IMAD.MOV.U32 R2, RZ, RZ, R4 ;  /* 0x000000ffff025224 */ /* 0x001fe400078e0004 */
[----:B------:R-:W-:-:S05]  /*5f50*/  @P5 IMAD.MOV.U32 R3, RZ, RZ, R5 ;  /* 0x000000ffff035224 */ /* 0x000fca00078e0005 */
[----:B------:R0:W-:Y:S01]  /*5f60*/  @P5 STG.E.U16 desc[UR36][R2.64+0xe0], R80 ;  /* 0x0000e05002005986 */ /* 0x0001e2000c101524 */
[C---:B------:R-:W-:Y:S02]  /*5f70*/  ISETP.GT.AND P5, PT, R0.reuse, RZ, P0 ;  /* 0x000000ff0000720c */ /* 0x040fe400007a4270 */
[----:B------:R-:W-:Y:S01]  /*5f80*/  ISETP.GT.AND P0, PT, R0, 0x8, P0 ;  /* 0x000000080000780c */ /* 0x000fe20000704270 */
[----:B0-----:R-:W-:Y:S02]  /*5f90*/  @P4 IMAD.MOV.U32 R2, RZ, RZ, R4 ;  /* 0x000000ffff024224 */ /* 0x001fe400078e0004 */
[----:B------:R-:W-:-:S05]  /*5fa0*/  @P4 IMAD.MOV.U32 R3, RZ, RZ, R5 ;  /* 0x000000ffff034224 */ /* 0x000fca00078e0005 */
[----:B------:R0:W-:Y:S01]  /*5fb0*/  @P4 STG.E.U16 desc[UR36][R2.64+0xe2], R81 ;  /* 0x0000e25102004986 */ /* 0x0001e2000c101524 */
[C---:B------:R-:W-:Y:S02]  /*5fc0*/  ISETP.GT.AND P4, PT, R0.reuse, RZ, P1 ;  /* 0x000000ff0000720c */ /* 0x040fe40000f84270 */
[----:B------:R-:W-:Y:S01]  /*5fd0*/  ISETP.GT.AND P1, PT, R0, 0x8, P1 ;  /* 0x000000080000780c */ /* 0x000fe20000f24270 */
[----:B0-----:R-:W-:Y:S02]  /*5fe0*/  @P3 IMAD.MOV.U32 R2, RZ, RZ, R6 ;  /* 0x000000ffff023224 */ /* 0x001fe400078e0006 */
[----:B------:R-:W-:-:S05]  /*5ff0*/  @P3 IMAD.MOV.U32 R3, RZ, RZ, R7 ;  /* 0x000000ffff033224 */ /* 0x000fca00078e0007 */
[----:B------:R0:W-:Y:S02]  /*6000*/  @P3 STG.E.U16 desc[UR36][R2.64+0xe0], R82 ;  /* 0x0000e05202003986 */ /* 0x0001e4000c101524 */
[----:B0-----:R-:W-:Y:S02]  /*6010*/  @P2 IMAD.MOV.U32 R2, RZ, RZ, R6 ;  /* 0x000000ffff022224 */ /* 0x001fe400078e0006 */
[----:B------:R-:W-:-:S05]  /*6020*/  @P2 IMAD.MOV.U32 R3, RZ, RZ, R7 ;  /* 0x000000ffff032224 */ /* 0x000fca00078e0007 */
[----:B------:R0:W-:Y:S02]  /*6030*/  @P2 STG.E.U16 desc[UR36][R2.64+0xe2], R83 ;  /* 0x0000e25302002986 */ /* 0x0001e4000c101524 */
[----:B0-----:R-:W-:Y:S02]  /*6040*/  @P4 IMAD.MOV.U32 R2, RZ, RZ, R4 ;  /* 0x000000ffff024224 */ /* 0x001fe400078e0004 */
[----:B------:R-:W-:-:S05]  /*6050*/  @P4 IMAD.MOV.U32 R3, RZ, RZ, R5 ;  /* 0x000000ffff034224 */ /* 0x000fca00078e0005 */
[----:B------:R0:W-:Y:S04]  /*6060*/  @P4 STG.E.U16 desc[UR36][R2.64+0xf0], R84 ;  /* 0x0000f05402004986 */ /* 0x0001e8000c101524 */
[----:B------:R1:W-:Y:S01]  /*6070*/  @P5 STG.E.U16 desc[UR36][R4.64+0xf2], R85 ;  /* 0x0000f25504005986 */ /* 0x0003e2000c101524 */
[----:B0-----:R-:W-:Y:S02]  /*6080*/  @P1 IMAD.MOV.U32 R2, RZ, RZ, R6 ;  /* 0x000000ffff021224 */ /* 0x001fe400078e0006 */
[----:B------:R-:W-:-:S05]  /*6090*/  @P1 IMAD.MOV.U32 R3, RZ, RZ, R7 ;  /* 0x000000ffff031224 */ /* 0x000fca00078e0007 */
[----:B------:R1:W-:Y:S04]  /*60a0*/  @P1 STG.E.U16 desc[UR36][R2.64+0xf0], R86 ;  /* 0x0000f05602001986 */ /* 0x0003e8000c101524 */
[----:B------:R1:W-:Y:S02]  /*60b0*/  @P0 STG.E.U16 desc[UR36][R6.64+0xf2], R87 ;  /* 0x0000f25706000986 */ /* 0x0003e4000c101524 */
.L_x_159:
[----:B------:R-:W-:Y:S05]  /*60c0*/  BSYNC B0 ;  /* 0x0000000000007941 */ /* 0x000fea0003800000 */
.L_x_33:
[----:B01----:R-:W2:Y:S01]  /*60d0*/  LDL.64 R2, [R1] ;  /* 0x0000000001027983 */ /* 0x003ea20000100a00 */
[----:B------:R-:W-:Y:S01]  /*60e0*/  ULDC.64 UR4, c[0x0][0x650] ;  /* 0x0001940000047ab9 */ /* 0x000fe20000000a00 */
[----:B------:R0:W-:Y:S01]  /*60f0*/  SYNCS.ARRIVE.TRANS64.A1T0 RZ, [R96+UR47], RZ ;  /* 0x000000ff60ff79a7 */ /* 0x0001e2000810002f */
[----:B------:R-:W-:Y:S01]  /*6100*/  PRMT R0, RZ, 0x7610, R0 ;  /* 0x00007610ff007816 */ /* 0x000fe20000000000 */
[----:B-----5:R-:W-:Y:S02]  /*6110*/  IMAD.MOV.U32 R19, RZ, RZ, -0x1 ;  /* 0xffffffffff137424 */ /* 0x020fe400078e00ff */
[----:B------:R-:W-:Y:S01]  /*6120*/  IMAD.MOV.U32 R22, RZ, RZ, -0x1 ;  /* 0xffffffffff167424 */ /* 0x000fe200078e00ff */
[----:B--2---:R-:W-:-:S04]  /*6130*/  LEA R18, P0, R2, R18, 0x1 ;  /* 0x0000001202127211 */ /* 0x004fc800078008ff */
[----:B------:R-:W-:Y:S01]  /*6140*/  LEA.HI.X R17, R2, R17, R23, 0x1, P0 ;  /* 0x0000001102117211 */ /* 0x000fe200000f0c17 */
[----:B------:R-:W-:Y:S01]  /*6150*/  IMAD.MOV.U32 R2, RZ, RZ, -0x1 ;  /* 0xffffffffff027424 */ /* 0x000fe200078e00ff */
[----:B------:R-:W-:-:S04]  /*6160*/  ISETP.GE.U32.AND P0, PT, R18, UR4, PT ;  /* 0x0000000412007c0c */ /* 0x000fc8000bf06070 */
[----:B------:R-:W-:-:S13]  /*6170*/  ISETP.GE.U32.AND.EX P0, PT, R17, UR5, PT, P0 ;  /* 0x0000000511007c0c */ /* 0x000fda000bf06100 */
[----:B0-----:R-:W-:Y:S05]  /*6180*/  @P0 BRA `(.L_x_160) ;  /* 0x0000000400700947 */ /* 0x001fea0003800000 */
[----:B------:R-:W0:Y:S01]  /*6190*/  S2R R10, SR_CTAID.X ;  /* 0x00000000000a7919 */ /* 0x000e220000002500 */
[----:B------:R-:W1:Y:S01]  /*61a0*/  LDC.64 R8, c[0x0][0x628] ;  /* 0x00018a00ff087b82 */ /* 0x000e620000000a00 */
[----:B------:R-:W-:Y:S01]  /*61b0*/  ULDC UR4, c[0x0][0x150] ;  /* 0x0000540000047ab9 */ /* 0x000fe20000000800 */
[----:B---34-:R-:W-:Y:S01]  /*61c0*/  IMAD.MOV.U32 R6, RZ, RZ, R18 ;  /* 0x000000ffff067224 */ /* 0x018fe200078e0012 */
[----:B------:R-:W2:Y:S01]  /*61d0*/  S2R R20, SR_CTAID.Y ;  /* 0x0000000000147919 */ /* 0x000ea20000002600 */
[----:B------:R-:W-:-:S04]  /*61e0*/  IMAD.MOV.U32 R7, RZ, RZ, R17 ;  /* 0x000000ffff077224 */ /* 0x000fc800078e0011 */
[----:B------:R-:W3:Y:S08]  /*61f0*/  LDC R15, c[0x0][0x144] ;  /* 0x00005100ff0f7b82 */ /* 0x000ef00000000800 */
[----:B------:R-:W4:Y:S08]  /*6200*/  LDC R0, c[0x0][0x630] ;  /* 0x00018c00ff007b82 */ /* 0x000f300000000800 */
[----:B------:R-:W2:Y:S01]  /*6210*/  LDC.64 R12, c[0x0][0x620] ;  /* 0x00018800ff0c7b82 */ /* 0x000ea20000000a00 */
[----:B-1----:R-:W-:-:S04]  /*6220*/  ISETP.NE.U32.AND P0, PT, R8, RZ, PT ;  /* 0x000000ff0800720c */ /* 0x002fc80003f05070 */
[----:B------:R-:W-:Y:S02]  /*6230*/  ISETP.NE.AND.EX P0, PT, R9, RZ, PT, P0 ;  /* 0x000000ff0900720c */ /* 0x000fe40003f05300 */
[----:B0-----:R-:W-:-:S05]  /*6240*/  I2FP.F32.U32 R2, R10 ;  /* 0x0000000a00027245 */ /* 0x001fca0000201000 */
[----:B------:R-:W-:-:S04]  /*6250*/  FMUL R2, R2, UR4 ;  /* 0x0000000402027c20 */ /* 0x000fc80008400000 */
[----:B------:R0:W1:Y:S02]  /*6260*/  F2I.U32.TRUNC.NTZ R14, R2 ;  /* 0x00000002000e7305 */ /* 0x000064000020f000 */
[----:B---34-:R-:W-:Y:S05]  /*6270*/  @!P0 BRA `(.L_x_161) ;  /* 0x0000000000288947 */ /* 0x018fea0003800000 */
[----:B------:R-:W3:Y:S02]  /*6280*/  LDC R3, c[0x0][0x634] ;  /* 0x00018d00ff037b82 */ /* 0x000ee40000000800 */
[----:B---3--:R-:W-:-:S05]  /*6290*/  IADD3 R7, P0, R18, R3, RZ ;  /* 0x0000000312077210 */ /* 0x008fca0007f1e0ff */
[----:B------:R-:W-:-:S04]  /*62a0*/  IMAD.X R11, RZ, RZ, R17, P0 ;  /* 0x000000ffff0b7224 */ /* 0x000fc800000e0611 */
[----:B0-----:R-:W-:-:S04]  /*62b0*/  IMAD.WIDE.U32 R2, R11, R8, RZ ;  /* 0x000000080b027225 */ /* 0x001fc800078e00ff */
[----:B------:R-:W-:-:S04]  /*62c0*/  IMAD.WIDE.U32 R4, P0, R7, R9, R2 ;  /* 0x0000000907047225 */ /* 0x000fc80007800002 */
[----:B------:R-:W-:-:S04]  /*62d0*/  IMAD.WIDE.U32 R2, R7, R8, RZ ;  /* 0x0000000807027225 */ /* 0x000fc800078e00ff */
[----:B------:R-:W-:Y:S01]  /*62e0*/  IMAD.X R7, RZ, RZ, RZ, P0 ;  /* 0x000000ffff077224 */ /* 0x000fe200000e06ff */
[----:B------:R-:W-:Y:S01]  /*62f0*/  IADD3 RZ, P0, R3, R4, RZ ;  /* 0x0000000403ff7210 */ /* 0x000fe20007f1e0ff */
[----:B------:R-:W-:-:S04]  /*6300*/  IMAD.MOV.U32 R6, RZ, RZ, R5 ;  /* 0x000000ffff067224 */ /* 0x000fc800078e0005 */
[----:B------:R-:W-:-:S08]  /*6310*/  IMAD.WIDE.U32.X R6, R11, R9, R6, P0 ;  /* 0x000000090b067225 */ /* 0x000fd000000e0406 */
.L_x_161:
[----:B------:R-:W3:Y:S01]  /*6320*/  LDC.64 R26, c[0x0][0x640] ;  /* 0x00019000ff1a7b82 */ /* 0x000ee20000000a00 */
[-C--:B------:R-:W-:Y:S01]  /*6330*/  SHF.R.U64 R11, R6, R0.reuse, R7 ;  /* 0x00000000060b7219 */ /* 0x080fe20000001207 */
[----:B------:R-:W-:Y:S01]  /*6340*/  IMAD.MOV.U32 R19, RZ, RZ, R17 ;  /* 0x000000ffff137224 */ /* 0x000fe200078e0011 */
[----:B------:R-:W-:Y:S01]  /*6350*/  SHF.R.U32.HI R0, RZ, R0, R7 ;  /* 0x00000000ff007219 */ /* 0x000fe20000011607 */
[----:B-1----:R-:W-:Y:S01]  /*6360*/  IMAD.MOV R14, RZ, RZ, -R14 ;  /* 0x000000ffff0e7224 */ /* 0x002fe200078e0a0e */
[----:B------:R-:W-:Y:S01]  /*6370*/  IADD3 R5, P0, RZ, -R11, RZ ;  /* 0x8000000bff057210 */ /* 0x000fe20007f1e0ff */
[----:B------:R-:W-:Y:S01]  /*6380*/  ULDC UR4, c[0x0][0x154] ;  /* 0x0000550000047ab9 */ /* 0x000fe20000000800 */
[----:B------:R-:W-:Y:S01]  /*6390*/  IMAD.MOV.U32 R7, RZ, RZ, 0x1 ;  /* 0x00000001ff077424 */ /* 0x000fe200078e00ff */
[----:B------:R-:W1:Y:S01]  /*63a0*/  LDC R4, c[0x0][0x618] ;  /* 0x00018600ff047b82 */ /* 0x000e620000000800 */
[----:B------:R-:W-:Y:S02]  /*63b0*/  IMAD R22, R15, R14, R10 ;  /* 0x0000000e0f167224 */ /* 0x000fe400078e020a */
[----:B------:R-:W-:-:S04]  /*63c0*/  IMAD.X R3, RZ, RZ, ~R0, P0 ;  /* 0x000000ffff037224 */ /* 0x000fc800000e0e00 */
[-C--:B--2---:R-:W-:Y:S01]  /*63d0*/  IMAD R0, R3, R12.reuse, RZ ;  /* 0x0000000c03007224 */ /* 0x084fe200078e02ff */
[----:B------:R-:W2:Y:S01]  /*63e0*/  LDC R6, c[0x0][0x608] ;  /* 0x00018200ff067b82 */ /* 0x000ea20000000800 */
[----:B0-----:R-:W-:-:S04]  /*63f0*/  IMAD.WIDE.U32 R2, R5, R12, R18 ;  /* 0x0000000c05027225 */ /* 0x001fc800078e0012 */
[----:B------:R-:W-:Y:S01]  /*6400*/  IMAD R5, R5, R13, R0 ;  /* 0x0000000d05057224 */ /* 0x000fe200078e0200 */
[----:B------:R-:W-:Y:S02]  /*6410*/  I2FP.F32.U32 R0, R20 ;  /* 0x0000001400007245 */ /* 0x000fe40000201000 */
[----:B------:R-:W0:Y:S01]  /*6420*/  LDC R24, c[0x0][0x658] ;  /* 0x00019600ff187b82 */ /* 0x000e220000000800 */
[----:B------:R-:W-:Y:S01]  /*6430*/  IMAD.IADD R3, R3, 0x1, R5 ;  /* 0x0000000103037824 */ /* 0x000fe200078e0205 */
[----:B---3--:R-:W-:Y:S01]  /*6440*/  ISETP.NE.U32.AND P0, PT, R26, RZ, PT ;  /* 0x000000ff1a00720c */ /* 0x008fe20003f05070 */
[----:B------:R-:W-:Y:S01]  /*6450*/  FMUL R0, R0, UR4 ;  /* 0x0000000400007c20 */ /* 0x000fe20008400000 */
[----:B------:R-:W-:Y:S02]  /*6460*/  IMAD.MOV.U32 R5, RZ, RZ, -0x1 ;  /* 0xffffffffff057424 */ /* 0x000fe400078e00ff */
[----:B------:R-:W-:Y:S01]  /*6470*/  ISETP.NE.AND.EX P0, PT, R27, RZ, PT, P0 ;  /* 0x000000ff1b00720c */ /* 0x000fe20003f05300 */
[----:B------:R3:W4:Y:S01]  /*6480*/  F2I.U32.TRUNC.NTZ R12, R0 ;  /* 0x00000000000c7305 */ /* 0x000722000020f000 */
[----:B------:R-:W3:Y:S01]  /*6490*/  LDC R15, c[0x0][0x148] ;  /* 0x00005200ff0f7b82 */ /* 0x000ee20000000800 */
[----:B-1----:R-:W-:-:S02]  /*64a0*/  SHF.R.U64 R10, R2, R4, R3 ;  /* 0x00000004020a7219 */ /* 0x002fc40000001203 */
[----:B------:R-:W-:-:S05]  /*64b0*/  SHF.R.U32.HI R3, RZ, R4, R3 ;  /* 0x00000004ff037219 */ /* 0x000fca0000011603 */
[----:B------:R-:W1:Y:S01]  /*64c0*/  LDC R14, c[0x0][0x600] ;  /* 0x00018000ff0e7b82 */ /* 0x000e620000000800 */
[-CC-:B--2---:R-:W-:Y:S02]  /*64d0*/  SHF.R.U64 R8, R10, R6.reuse, R3.reuse ;  /* 0x000000060a087219 */ /* 0x184fe40000001203 */
[----:B------:R-:W-:-:S05]  /*64e0*/  SHF.R.U32.HI R3, RZ, R6, R3 ;  /* 0x00000006ff037219 */ /* 0x000fca0000011603 */
[----:B------:R-:W2:Y:S01]  /*64f0*/  LDC R21, c[0x0][0x648] ;  /* 0x00019200ff157b82 */ /* 0x000ea20000000800 */
[-CC-:B0-----:R-:W-:Y:S02]  /*6500*/  SHF.R.U64 R13, R8, R24.reuse, R3.reuse ;  /* 0x00000018080d7219 */ /* 0x181fe40000001203 */
[-C--:B------:R-:W-:Y:S02]  /*6510*/  SHF.L.U32 R5, R5, R24.reuse, RZ ;  /* 0x0000001805057219 */ /* 0x080fe400000006ff */
[-C--:B------:R-:W-:Y:S01]  /*6520*/  SHF.R.U32.HI R3, RZ, R24.reuse, R3 ;  /* 0x00000018ff037219 */ /* 0x080fe20000011603 */
[----:B------:R-:W-:Y:S01]  /*6530*/  IMAD.MOV.U32 R2, RZ, RZ, R13 ;  /* 0x000000ffff027224 */ /* 0x000fe200078e000d */
[----:B------:R-:W-:Y:S01]  /*6540*/  SHF.L.U32 R24, R7, R24, RZ ;  /* 0x0000001807187219 */ /* 0x000fe200000006ff */
[----:B------:R-:W0:Y:S01]  /*6550*/  LDC R25, c[0x0][0x638] ;  /* 0x00018e00ff197b82 */ /* 0x000e220000000800 */
[----:B------:R-:W-:-:S07]  /*6560*/  LOP3.LUT R19, RZ, R5, RZ, 0x33, !PT ;  /* 0x00000005ff137212 */ /* 0x000fce00078e33ff */
[----:B------:R-:W0:Y:S01]  /*6570*/  LDC R28, c[0x0][0x610] ;  /* 0x00018400ff1c7b82 */ /* 0x000e220000000800 */
[----:B----4-:R-:W-:Y:S05]  /*6580*/  @!P0 BRA `(.L_x_162) ;  /* 0x0000000000288947 */ /* 0x010fea0003800000 */
[----:B---3--:R-:W3:Y:S02]  /*6590*/  LDC R0, c[0x0][0x64c] ;  /* 0x00019300ff007b82 */ /* 0x008ee40000000800 */
[----:B---3--:R-:W-:-:S05]  /*65a0*/  IADD3 R7, P0, R13, R0, RZ ;  /* 0x000000000d077210 */ /* 0x008fca0007f1e0ff */
        /* <DEDUP_REMOVED lines=8> */
.L_x_162:
[----:B------:R-:W4:Y:S01]  /*6630*/  LDC R4, c[0x0][0x65c] ;  /* 0x00019700ff047b82 */ /* 0x000f220000000800 */
[----:B--23--:R-:W-:Y:S01]  /*6640*/  SHF.R.U64 R0, R2, R21, R3 ;  /* 0x0000001502007219 */ /* 0x00cfe20000001203 */
[----:B-1----:R-:W-:Y:S01]  /*6650*/  VIADD R3, R14, 0xffffffff ;  /* 0xffffffff0e037836 */ /* 0x002fe20000000000 */
[----:B------:R-:W-:Y:S01]  /*6660*/  LOP3.LUT R19, R8, R19, RZ, 0xc0, !PT ;  /* 0x0000001308137212 */ /* 0x000fe200078ec0ff */
[----:B------:R-:W-:Y:S02]  /*6670*/  IMAD.MOV R12, RZ, RZ, -R12 ;  /* 0x000000ffff0c7224 */ /* 0x000fe400078e0a0c */
[----:B------:R-:W-:Y:S01]  /*6680*/  IMAD.MOV R2, RZ, RZ, -R0 ;  /* 0x000000ffff027224 */ /* 0x000fe200078e0a00 */
[----:B------:R-:W-:Y:S01]  /*6690*/  LOP3.LUT R3, R10, R3, RZ, 0xc0, !PT ;  /* 0x000000030a037212 */ /* 0x000fe200078ec0ff */
[----:B------:R-:W-:Y:S02]  /*66a0*/  IMAD R19, R24, R0, R19 ;  /* 0x0000000018137224 */ /* 0x000fe400078e0213 */
[----:B0-----:R-:W-:-:S04]  /*66b0*/  IMAD R0, R2, R25, R13 ;  /* 0x0000001902007224 */ /* 0x001fc800078e020d */
[----:B------:R-:W-:Y:S01]  /*66c0*/  IMAD R2, R0, R14, R3 ;  /* 0x0000000e00027224 */ /* 0x000fe200078e0203 */
[----:B----4-:R-:W-:Y:S01]  /*66d0*/  ISETP.NE.AND P0, PT, R4, 0x1, PT ;  /* 0x000000010400780c */ /* 0x010fe20003f05270 */
[----:B------:R-:W-:-:S05]  /*66e0*/  IMAD.MOV.U32 R4, RZ, RZ, 0x1 ;  /* 0x00000001ff047424 */ /* 0x000fca00078e00ff */
[----:B------:R-:W-:-:S07]  /*66f0*/  PRMT R0, R4, 0x7610, R0 ;  /* 0x0000761004007816 */ /* 0x000fce0000000000 */
[----:B------:R-:W-:-:S04]  /*6700*/  @P0 IMAD R22, R15, R12, R20 ;  /* 0x0000000c0f160224 */ /* 0x000fc800078e0214 */
[----:B------:R-:W-:-:S05]  /*6710*/  IMAD R19, R19, R28, R22 ;  /* 0x0000001c13137224 */ /* 0x000fca00078e0216 */
[----:B------:R-:W-:Y:S02]  /*6720*/  SEL R22, R2, R19, !P0 ;  /* 0x0000001302167207 */ /* 0x000fe40004000000 */
[----:B------:R-:W-:Y:S01]  /*6730*/  SEL R19, R19, R2, !P0 ;  /* 0x0000000213137207 */ /* 0x000fe20004000000 */
[----:B------:R-:W-:-:S07]  /*6740*/  IMAD.MOV.U32 R2, RZ, RZ, R11 ;  /* 0x000000ffff027224 */ /* 0x000fce00078e000b */
.L_x_160:
[----:B------:R-:W-:Y:S02]  /*6750*/  LOP3.LUT P0, RZ, R0, 0xff, RZ, 0xc0, !PT ;  /* 0x000000ff00ff7812 */ /* 0x000fe4000780c0ff */
[----:B------:R-:W-:-:S11]  /*6760*/  LOP3.LUT R101, R101, 0x1, RZ, 0x3c, !PT ;  /* 0x0000000165657812 */ /* 0x000fd600078e3cff */
[----:B------:R-:W-:Y:S05]  /*6770*/  @P0 BRA `(.L_x_163) ;  /* 0xffffffac00c40947 */ /* 0x000fea000383ffff */
[----:B------:R-:W-:Y:S05]  /*6780*/  EXIT ;  /* 0x000000000000794d */ /* 0x000fea0003800000 */
.L_x_14:
[----:B------:R-:W-:-:S08]  /*6790*/  ISETP.NE.AND P0, PT, R0, RZ, PT ;  /* 0x000000ff0000720c */ /* 0x000fd00003f05270 */
[----:B0-----:R-:W0:-:S00]  /*67a0*/  USETMAXREG.DEALLOC.CTAPOOL 0x28 ;  /* 0x00000028000079c8 */ /* 0x001e0000080e0500 */
[----:B------:R-:W-:Y:S05]  /*67b0*/  @P0 EXIT ;  /* 0x000000000000094d */ /* 0x000fea0003800000 */
[----:B0-----:R-:W-:Y:S01]  /*67c0*/  LOP3.LUT P0, RZ, R8, 0xff, RZ, 0xc0, !PT ;  /* 0x000000ff08ff7812 */ /* 0x001fe2000780c0ff */
[----:B------:R-:W-:Y:S02]  /*67d0*/  IMAD.MOV.U32 R0, RZ, RZ, 0x1 ;  /* 0x00000001ff007424 */ /* 0x000fe400078e00ff */
[----:B------:R-:W-:-:S10]  /*67e0*/  IMAD.MOV.U32 R7, RZ, RZ, RZ ;  /* 0x000000ffff077224 */ /* 0x000fd400078e00ff */
[----:B------:R-:W-:Y:S05]  /*67f0*/  @!P0 BRA `(.L_x_164) ;  /* 0x0000000c00388947 */ /* 0x000fea0003800000 */
[----:B------:R-:W-:Y:S01]  /*6800*/  LOP3.LUT P0, RZ, R4, 0x1f, RZ, 0xc0, !PT ;  /* 0x0000001f04ff7812 */ /* 0x000fe2000780c0ff */
[----:B------:R-:W-:Y:S01]  /*6810*/  ULDC UR5, c[0x0][0x658] ;  /* 0x0001960000057ab9 */ /* 0x000fe20000000800 */
[----:B------:R-:W-:Y:S01]  /*6820*/  UMOV UR6, 0xffffffff ;  /* 0xffffffff00067882 */ /* 0x000fe20000000000 */
[----:B------:R-:W-:Y:S01]  /*6830*/  BSSY B0, `(.L_x_164) ;  /* 0x00000ca000007945 */ /* 0x000fe20003800000 */
[----:B------:R-:W-:Y:S01]  /*6840*/  USHF.L.U32 UR6, UR6, UR5, URZ ;  /* 0x0000000506067299 */ /* 0x000fe2000800063f */
[C---:B------:R-:W-:Y:S01]  /*6850*/  ISETP.NE.AND P2, PT, R3.reuse, RZ, PT ;  /* 0x000000ff0300720c */ /* 0x040fe20003f45270 */
[----:B------:R-:W-:Y:S01]  /*6860*/  IMAD.MOV.U32 R8, RZ, RZ, 0x1 ;  /* 0x00000001ff087424 */ /* 0x000fe200078e00ff */
[----:B------:R-:W-:Y:S01]  /*6870*/  ISETP.NE.OR P0, PT, R3, RZ, !P0 ;  /* 0x000000ff0300720c */ /* 0x000fe20004705670 */
[----:B------:R-:W-:Y:S01]  /*6880*/  IMAD.MOV.U32 R0, RZ, RZ, 0x1 ;  /* 0x00000001ff007424 */ /* 0x000fe200078e00ff */
[----:B------:R-:W-:Y:S01]  /*6890*/  LOP3.LUT R6, R16, 0x2, RZ, 0xfc, !PT ;  /* 0x0000000210067812 */ /* 0x000fe200078efcff */
[----:B------:R-:W-:Y:S01]  /*68a0*/  IMAD.MOV.U32 R7, RZ, RZ, RZ ;  /* 0x000000ffff077224 */ /* 0x000fe200078e00ff */
[----:B------:R-:W-:Y:S01]  /*68b0*/  ULDC UR4, c[0x0][0x600] ;  /* 0x0001800000047ab9 */ /* 0x000fe20000000800 */
[----:B------:R-:W-:Y:S01]  /*68c0*/  UMOV UR7, 0x1 ;  /* 0x0000000100077882 */ /* 0x000fe20000000000 */
[----:B------:R-:W-:-:S02]  /*68d0*/  UIADD3 UR23, UR40, 0x1, URZ ;  /* 0x0000000128177890 */ /* 0x000fc4000fffe03f */
[----:B------:R-:W-:Y:S02]  /*68e0*/  UIADD3 UR18, UR4, -0x1, URZ ;  /* 0xffffffff04127890 */ /* 0x000fe4000fffe03f */
[----:B------:R-:W-:Y:S02]  /*68f0*/  USHF.L.U32 UR20, UR7, UR5, URZ ;  /* 0x0000000507147299 */ /* 0x000fe4000800063f */
[----:B------:R-:W-:Y:S01]  /*6900*/  ULOP3.LUT UR19, URZ, UR6, URZ, 0x33, !UPT ;  /* 0x000000063f137292 */ /* 0x000fe2000f8e333f */
[----:B------:R-:W-:-:S11]  /*6910*/  ULDC.64 UR24, c[0x0][0x198] ;  /* 0x0000660000187ab9 */ /* 0x000fd60000000a00 */
.L_x_176:
[----:B------:R-:W-:-:S03]  /*6920*/  UMOV UR4, 0xffffffff ;  /* 0xffffffff00047882 */ /* 0x000fc60000000000 */
[----:B------:R-:W-:Y:S05]  /*6930*/  BRA.DIV UR4, `(.L_x_165) ;  /* 0x0000001604f47947 */ /* 0x000fea000b800000 */
[----:B------:R-:W-:-:S13]  /*6940*/  ELECT P6, URZ, PT ;  /* 0x00000000003f782f */ /* 0x000fda00038c0000 */
.L_x_203:
[----:B------:R-:W-:Y:S04]  /*6950*/  BSSY B1, `(.L_x_166) ;  /* 0x000003f000017945 */ /* 0x000fe80003800000 */
[----:B------:R-:W-:Y:S05]  /*6960*/  @!P6 BRA `(.L_x_167) ;  /* 0x0000000000f4e947 */ /* 0x000fea0003800000 */
[----:B------:R-:W0:Y:S02]  /*6970*/  LDC R3, c[0x0][0x28c] ;  /* 0x0000a300ff037b82 */ /* 0x000e240000000800 */
[----:B0-----:R-:W-:-:S13]  /*6980*/  ISETP.GE.AND P1, PT, R3, 0x1, PT ;  /* 0x000000010300780c */ /* 0x001fda0003f26270 */
[----:B------:R-:W-:Y:S05]  /*6990*/  @!P1 BRA `(.L_x_167) ;  /* 0x0000000000e89947 */ /* 0x000fea0003800000 */
[----:B------:R-:W-:Y:S02]  /*69a0*/  IMAD.SHL.U32 R22, R22, 0x80, RZ ;  /* 0x0000008016167824 */ /* 0x000fe400078e00ff */
[----:B------:R-:W-:Y:S02]  /*69b0*/  IMAD.SHL.U32 R19, R19, 0x40, RZ ;  /* 0x0000004013137824 */ /* 0x000fe400078e00ff */
[----:B------:R-:W-:Y:S02]  /*69c0*/  IMAD.MOV.U32 R12, RZ, RZ, RZ ;  /* 0x000000ffff0c7224 */ /* 0x000fe400078e00ff */
[----:B------:R-:W-:Y:S02]  /*69d0*/  IMAD.U32 R13, RZ, RZ, UR23 ;  /* 0x00000017ff0d7e24 */ /* 0x000fe4000f8e00ff */
[----:B------:R-:W-:Y:S02]  /*69e0*/  IMAD.MOV.U32 R3, RZ, RZ, R0 ;  /* 0x000000ffff037224 */ /* 0x000fe400078e0000 */
[----:B------:R-:W-:-:S02]  /*69f0*/  IMAD.MOV.U32 R4, RZ, RZ, R7 ;  /* 0x000000ffff047224 */ /* 0x000fc400078e0007 */
[----:B------:R-:W-:-:S07]  /*6a00*/  VIADD R14, R22, 0x40 ;  /* 0x00000040160e7836 */ /* 0x000fce0000000000 */
.L_x_171:
[----:B------:R-:W0:Y:S01]  /*6a10*/  S2R R10, SR_CgaCtaId ;  /* 0x00000000000a7919 */ /* 0x000e220000008800 */
[----:B------:R-:W-:Y:S01]  /*6a20*/  MOV R5, 0x400 ;  /* 0x0000040000057802 */ /* 0x000fe20000000f00 */
[----:B------:R-:W1:Y:S03]  /*6a30*/  @!P2 LDC R9, c[0x0][0x500] ;  /* 0x00014000ff09ab82 */ /* 0x000e660000000800 */
[----:B0-----:R-:W-:Y:S02]  /*6a40*/  LEA R11, R10, R5, 0x18 ;  /* 0x000000050a0b7211 */ /* 0x001fe400078ec0ff */
[----:B------:R-:W-:-:S03]  /*6a50*/  SHF.L.U32 R5, R3, 0x1f, RZ ;  /* 0x0000001f03057819 */ /* 0x000fc600000006ff */
[----:B------:R-:W-:-:S04]  /*6a60*/  IMAD R10, R4, 0x8, R11 ;  /* 0x00000008040a7824 */ /* 0x000fc800078e020b */
[----:B------:R-:W0:Y:S02]  /*6a70*/  SYNCS.PHASECHK.TRANS64.TRYWAIT P1, [R10+URZ+0x90], R5 ;  /* 0x000090050a0075a7 */ /* 0x000e24000802017f */
[----:B01----:R-:W-:Y:S05]  /*6a80*/  @!P1 BRA `(.L_x_168) ;  /* 0x0000001400c09947 */ /* 0x003fea0003800000 */
.L_x_204:
[----:B0-----:R-:W-:Y:S01]  /*6a90*/  PRMT R5, R6, 0x9910, RZ ;  /* 0x0000991006057816 */ /* 0x001fe200000000ff */
[----:B------:R0:W-:Y:S03]  /*6aa0*/  @!P2 SYNCS.ARRIVE.TRANS64 RZ, [R10+URZ], R9 ;  /* 0x000000090affa9a7 */ /* 0x0001e6000800003f */
[----:B------:R-:W-:-:S13]  /*6ab0*/  ISETP.NE.AND P1, PT, R5, 0x2, PT ;  /* 0x000000020500780c */ /* 0x000fda0003f25270 */
[----:B0-----:R-:W-:Y:S05]  /*6ac0*/  @P1 BRA `(.L_x_169) ;  /* 0x0000000000041947 */ /* 0x001fea0003800000 */
[----:B------:R-:W-:Y:S01]  /*6ad0*/  BPT.TRAP 0x1 ;  /* 0x000000040000795c */ /* 0x000fe20000300000 */
.L_x_169:
[----:B------:R-:W-:Y:S05]  /*6ae0*/  @P0 BRA `(.L_x_170) ;  /* 0x0000000000040947 */ /* 0x000fea0003800000 */
[----:B------:R-:W-:Y:S01]  /*6af0*/  BPT.TRAP 0x1 ;  /* 0x000000040000795c */ /* 0x000fe20000300000 */
.L_x_170:
[--C-:B------:R-:W-:Y:S01]  /*6b00*/  IMAD R5, R4, 0x1000, R11.reuse ;  /* 0x0000100004057824 */ /* 0x100fe200078e020b */
[----:B------:R-:W-:Y:S01]  /*6b10*/  R2UR UR9, R10 ;  /* 0x000000000a0972ca */ /* 0x000fe200000e0000 */
[----:B------:R-:W-:Y:S01]  /*6b20*/  IMAD R11, R4, 0x2000, R11 ;  /* 0x00002000040b7824 */ /* 0x000fe200078e020b */
[----:B------:R-:W-:Y:S01]  /*6b30*/  R2UR UR10, R19 ;  /* 0x00000000130a72ca */ /* 0x000fe200000e0000 */
[----:B------:R-:W-:Y:S01]  /*6b40*/  UIADD3 UR4, UP0, UR24, 0xf0, URZ ;  /* 0x000000f018047890 */ /* 0x000fe2000ff1e03f */
[----:B------:R-:W-:Y:S01]  /*6b50*/  R2UR UR5, R5 ;  /* 0x00000000050572ca */ /* 0x000fe200000e0000 */
[----:B------:R-:W-:Y:S01]  /*6b60*/  VIADD R13, R13, 0xffffffff ;  /* 0xffffffff0d0d7836 */ /* 0x000fe20000000000 */
[----:B------:R-:W-:Y:S01]  /*6b70*/  R2UR UR8, R11 ;  /* 0x000000000b0872ca */ /* 0x000fe200000e0000 */
[----:B------:R-:W-:Y:S01]  /*6b80*/  UIADD3 UR6, UP1, UR24, 0x1f0, URZ ;  /* 0x000001f018067890 */ /* 0x000fe2000ff3e03f */
[----:B------:R-:W-:Y:S01]  /*6b90*/  R2UR UR11, R12 ;  /* 0x000000000c0b72ca */ /* 0x000fe200000e0000 */
[----:B------:R-:W-:Y:S01]  /*6ba0*/  VIADD R4, R4, 0x1 ;  /* 0x0000000104047836 */ /* 0x000fe20000000000 */
[----:B------:R-:W-:Y:S01]  /*6bb0*/  R2UR UR12, R2 ;  /* 0x00000000020c72ca */ /* 0x000fe200000e0000 */
[----:B------:R-:W-:Y:S01]  /*6bc0*/  UIADD3.X UR7, URZ, UR25, URZ, UP1, !UPT ;  /* 0x000000193f077290 */ /* 0x000fe20008ffe43f */
[----:B------:R-:W-:Y:S01]  /*6bd0*/  R2UR UR21, R22 ;  /* 0x00000000161572ca */ /* 0x000fe200000e0000 */
[----:B------:R-:W-:Y:S01]  /*6be0*/  UMOV UR14, 0x0 ;  /* 0x00000000000e7882 */ /* 0x000fe20000000000 */
[----:B------:R-:W-:Y:S01]  /*6bf0*/  R2UR UR22, R14 ;  /* 0x000000000e1672ca */ /* 0x000fe200000e0000 */
[----:B------:R-:W-:Y:S01]  /*6c00*/  UMOV UR15, 0x10000000 ;  /* 0x10000000000f7882 */ /* 0x000fe20000000000 */
[----:B------:R-:W-:Y:S01]  /*6c10*/  ISETP.GT.AND P3, PT, R13, 0x1, PT ;  /* 0x000000010d00780c */ /* 0x000fe20003f64270 */
[----:B------:R-:W-:Y:S01]  /*6c20*/  UIADD3 UR13, UR5, 0x200, URZ ;  /* 0x00000200050d7890 */ /* 0x000fe2000fffe03f */
[----:B------:R-:W-:Y:S01]  /*6c30*/  ISETP.NE.AND P1, PT, R4, 0x12, PT ;  /* 0x000000120400780c */ /* 0x000fe20003f25270 */
[----:B------:R-:W-:Y:S01]  /*6c40*/  UIADD3.X UR5, URZ, UR25, URZ, UP0, !UPT ;  /* 0x000000193f057290 */ /* 0x000fe200087fe43f */
[----:B------:R-:W-:Y:S01]  /*6c50*/  VIADD R12, R12, 0x20 ;  /* 0x000000200c0c7836 */ /* 0x000fe20000000000 */
[----:B------:R-:W-:Y:S01]  /*6c60*/  UIADD3 UR16, UR8, 0x12200, URZ ;  /* 0x0001220008107890 */ /* 0x000fe2000fffe03f */
[----:B------:R-:W-:Y:S01]  /*6c70*/  SEL R10, RZ, 0x1, P1 ;  /* 0x00000001ff0a7807 */ /* 0x000fe20000800000 */
[----:B------:R-:W-:Y:S01]  /*6c80*/  UIADD3 UR17, UR8, 0x13200, URZ ;  /* 0x0001320008117890 */ /* 0x000fe2000fffe03f */
[----:B------:R-:W-:-:S02]  /*6c90*/  SEL R4, R4, RZ, P1 ;  /* 0x000000ff04047207 */ /* 0x000fc40000800000 */
[----:B------:R-:W-:Y:S01]  /*6ca0*/  UMOV UR8, UR13 ;  /* 0x0000000d00087c82 */ /* 0x000fe20008000000 */
[----:B------:R-:W-:Y:S01]  /*6cb0*/  LOP3.LUT R3, R3, R10, RZ, 0x3c, !PT ;  /* 0x0000000a03037212 */ /* 0x000fe200078e3cff */
[----:B------:R0:W-:Y:S02]  /*6cc0*/  UTMALDG.3D [UR8], [UR4], desc[UR14] ;  /* 0x00000e08040075b4 */ /* 0x0001e40008011000 */
[----:B0-----:R-:W-:Y:S01]  /*6cd0*/  UMOV UR8, UR16 ;  /* 0x0000001000087c82 */ /* 0x001fe20008000000 */
[----:B------:R-:W-:Y:S02]  /*6ce0*/  UMOV UR10, UR21 ;  /* 0x00000015000a7c82 */ /* 0x000fe40008000000 */
[----:B------:R0:W-:Y:S02]  /*6cf0*/  UTMALDG.3D [UR8], [UR6], desc[UR14] ;  /* 0x00000e08060075b4 */ /* 0x0001e40008011000 */
[----:B0-----:R-:W-:Y:S01]  /*6d00*/  UMOV UR8, UR17 ;  /* 0x0000001100087c82 */ /* 0x001fe20008000000 */
[----:B------:R-:W-:-:S02]  /*6d10*/  UMOV UR10, UR22 ;  /* 0x00000016000a7c82 */ /* 0x000fc40008000000 */
[----:B------:R0:W-:Y:S02]  /*6d20*/  UTMALDG.3D [UR8], [UR6], desc[UR14] ;  /* 0x00000e08060075b4 */ /* 0x0001e40008011000 */
[----:B0-----:R-:W-:Y:S05]  /*6d30*/  @P3 BRA `(.L_x_171) ;  /* 0xfffffffc00343947 */ /* 0x001fea000383ffff */
.L_x_167:
[----:B------:R-:W-:Y:S05]  /*6d40*/  BSYNC B1 ;  /* 0x0000000000017941 */ /* 0x000fea0003800000 */
.L_x_166:
[----:B------:R-:W2:Y:S01]  /*6d50*/  LDL.64 R10, [R1] ;  /* 0x00000000010a7983 */ /* 0x000ea20000100a00 */
[----:B------:R-:W-:Y:S01]  /*6d60*/  LOP3.LUT P4, RZ, R8, 0xff, RZ, 0xc0, !PT ;  /* 0x000000ff08ff7812 */ /* 0x000fe2000788c0ff */
[----:B------:R-:W-:Y:S01]  /*6d70*/  VIADD R4, R7, UR40 ;  /* 0x0000002807047c36 */ /* 0x000fe20008000000 */
[----:B------:R-:W-:Y:S01]  /*6d80*/  ULDC.64 UR4, c[0x0][0x650] ;  /* 0x0001940000047ab9 */ /* 0x000fe20000000a00 */
[----:B------:R-:W-:Y:S01]  /*6d90*/  IMAD.U32 R7, RZ, RZ, UR40 ;  /* 0x00000028ff077e24 */ /* 0x000fe2000f8e00ff */
[----:B------:R-:W-:Y:S01]  /*6da0*/  UISETP.GE.U32.AND UP0, UPT, UR40, 0x12, UPT ;  /* 0x000000122800788c */ /* 0x000fe2000bf06070 */
[----:B------:R-:W-:Y:S01]  /*6db0*/  BSSY B1, `(.L_x_172) ;  /* 0x000006f000017945 */ /* 0x000fe20003800000 */
[----:B------:R-:W-:Y:S01]  /*6dc0*/  ISETP.GT.U32.AND P1, PT, R4, 0x11, PT ;  /* 0x000000110400780c */ /* 0x000fe20003f24070 */
[----:B------:R-:W-:Y:S01]  /*6dd0*/  IMAD.MOV.U32 R19, RZ, RZ, -0x1 ;  /* 0xffffffffff137424 */ /* 0x000fe200078e00ff */
[----:B------:R-:W-:Y:S01]  /*6de0*/  PRMT R8, RZ, 0x7610, R8 ;  /* 0x00007610ff087816 */ /* 0x000fe20000000008 */
[----:B------:R-:W-:Y:S01]  /*6df0*/  IMAD.MOV.U32 R22, RZ, RZ, -0x1 ;  /* 0xffffffffff167424 */ /* 0x000fe200078e00ff */
[----:B------:R-:W-:-:S02]  /*6e00*/  ISETP.LT.U32.AND P1, PT, R7, 0x12, P1 ;  /* 0x000000120700780c */ /* 0x000fc40000f21070 */
[----:B------:R-:W-:Y:S01]  /*6e10*/  PLOP3.LUT P3, PT, PT, PT, UP0, 0x80, 0x0 ;  /* 0x000000000000781c */ /* 0x000fe20003f6f008 */
[----:B------:R-:W0:Y:S01]  /*6e20*/  @P4 S2R R3, SR_CgaCtaId ;  /* 0x0000000000034919 */ /* 0x000e220000008800 */
[----:B------:R-:W-:-:S04]  /*6e30*/  @P4 MOV R2, 0x400 ;  /* 0x0000040000024802 */ /* 0x000fc80000000f00 */
[----:B0-----:R-:W-:Y:S01]  /*6e40*/  @P4 LEA R5, R3, R2, 0x18 ;  /* 0x0000000203054211 */ /* 0x001fe200078ec0ff */
[----:B------:R-:W-:-:S03]  /*6e50*/  IMAD.WIDE.U32 R2, R4, 0x38e38e39, RZ ;  /* 0x38e38e3904027825 */ /* 0x000fc600078e00ff */
[----:B------:R0:W-:Y:S01]  /*6e60*/  @P4 SYNCS.ARRIVE.TRANS64.A1T0 RZ, [R5+URZ+0x158], RZ ;  /* 0x000158ff05ff49a7 */ /* 0x0001e2000810003f */
[----:B------:R-:W-:Y:S01]  /*6e70*/  IMAD.MOV.U32 R2, RZ, RZ, -0x1 ;  /* 0xffffffffff027424 */ /* 0x000fe200078e00ff */
[----:B0-----:R-:W-:Y:S02]  /*6e80*/  SHF.R.U32.HI R5, RZ, 0x2, R3 ;  /* 0x00000002ff057819 */ /* 0x001fe40000011603 */
[----:B------:R-:W-:-:S03]  /*6e90*/  SEL R3, RZ, 0x1, !P1 ;  /* 0x00000001ff037807 */ /* 0x000fc60004800000 */
[----:B------:R-:W-:Y:S01]  /*6ea0*/  IMAD R7, R5, -0x12, R4 ;  /* 0xffffffee05077824 */ /* 0x000fe200078e0204 */
[----:B------:R-:W-:Y:S02]  /*6eb0*/  LOP3.LUT R0, R0, R3, RZ, 0x3c, !PT ;  /* 0x0000000300007212 */ /* 0x000fe400078e3cff */
[----:B------:R-:W-:Y:S02]  /*6ec0*/  PRMT R3, RZ, 0x7610, R3 ;  /* 0x00007610ff037816 */ /* 0x000fe40000000003 */
[----:B------:R-:W-:Y:S02]  /*6ed0*/  @P3 LOP3.LUT R0, R0, 0x1, R5, 0x78, !PT ;  /* 0x0000000100003812 */ /* 0x000fe400078e7805 */
[----:B--2---:R-:W-:-:S04]  /*6ee0*/  IADD3 R18, P4, R18, R10, RZ ;  /* 0x0000000a12127210 */ /* 0x004fc80007f9e0ff */
[----:B------:R-:W-:Y:S01]  /*6ef0*/  ISETP.GE.U32.AND P1, PT, R18, UR4, PT ;  /* 0x0000000412007c0c */ /* 0x000fe2000bf26070 */
[----:B------:R-:W-:-:S05]  /*6f00*/  IMAD.X R17, R17, 0x1, R23, P4 ;  /* 0x0000000111117824 */ /* 0x000fca00020e0617 */
[----:B------:R-:W-:-:S13]  /*6f10*/  ISETP.GE.U32.AND.EX P1, PT, R17, UR5, PT, P1 ;  /* 0x0000000511007c0c */ /* 0x000fda000bf26110 */
[----:B------:R-:W-:Y:S05]  /*6f20*/  @P1 BRA `(.L_x_173) ;  /* 0x00000004005c1947 */ /* 0x000fea0003800000 */
[----:B------:R-:W0:Y:S01]  /*6f30*/  S2R R11, SR_CTAID.X ;  /* 0x00000000000b7919 */ /* 0x000e220000002500 */
[----:B------:R-:W-:Y:S01]  /*6f40*/  ULDC.64 UR4, c[0x0][0x628] ;  /* 0x00018a0000047ab9 */ /* 0x000fe20000000a00 */
[----:B------:R-:W1:Y:S01]  /*6f50*/  LDC R12, c[0x0][0x144] ;  /* 0x00005100ff0c7b82 */ /* 0x000e620000000800 */
[----:B------:R-:W-:Y:S01]  /*6f60*/  ISETP.NE.U32.AND P1, PT, RZ, UR4, PT ;  /* 0x00000004ff007c0c */ /* 0x000fe2000bf25070 */
[----:B------:R-:W2:Y:S01]  /*6f70*/  S2R R9, SR_CTAID.Y ;  /* 0x0000000000097919 */ /* 0x000ea20000002600 */
[----:B------:R-:W-:Y:S01]  /*6f80*/  ULDC UR6, c[0x0][0x150] ;  /* 0x0000540000067ab9 */ /* 0x000fe20000000800 */
[----:B------:R-:W-:Y:S01]  /*6f90*/  ULDC UR7, c[0x0][0x630] ;  /* 0x00018c0000077ab9 */ /* 0x000fe20000000800 */
[----:B------:R-:W-:Y:S01]  /*6fa0*/  ISETP.NE.AND.EX P1, PT, RZ, UR5, PT, P1 ;  /* 0x00000005ff007c0c */ /* 0x000fe2000bf25310 */
[----:B------:R-:W-:Y:S01]  /*6fb0*/  IMAD.MOV.U32 R2, RZ, RZ, R18 ;  /* 0x000000ffff027224 */ /* 0x000fe200078e0012 */
[----:B0-----:R-:W-:-:S05]  /*6fc0*/  I2FP.F32.U32 R3, R11 ;  /* 0x0000000b00037245 */ /* 0x001fca0000201000 */
[----:B------:R-:W-:Y:S01]  /*6fd0*/  FMUL R14, R3, UR6 ;  /* 0x00000006030e7c20 */ /* 0x000fe20008400000 */
[----:B------:R-:W-:-:S05]  /*6fe0*/  IMAD.MOV.U32 R3, RZ, RZ, R17 ;  /* 0x000000ffff037224 */ /* 0x000fca00078e0011 */
[----:B--2---:R-:W-:Y:S05]  /*6ff0*/  @!P1 BRA `(.L_x_174) ;  /* 0x0000000000289947 */ /* 0x004fea0003800000 */
[----:B------:R-:W-:Y:S02]  /*7000*/  ULDC UR6, c[0x0][0x634] ;  /* 0x00018d0000067ab9 */ /* 0x000fe40000000800 */
[----:B------:R-:W-:-:S05]  /*7010*/  IADD3 R3, P1, R18, UR6, RZ ;  /* 0x0000000612037c10 */ /* 0x000fca000ff3e0ff */
[----:B------:R-:W-:-:S04]  /*7020*/  IMAD.X R13, RZ, RZ, R17, P1 ;  /* 0x000000ffff0d7224 */ /* 0x000fc800008e0611 */
[----:B------:R-:W-:-:S04]  /*7030*/  IMAD.WIDE.U32 R4, R13, UR4, RZ ;  /* 0x000000040d047c25 */ /* 0x000fc8000f8e00ff */
[----:B------:R-:W-:-:S04]  /*7040*/  IMAD.WIDE.U32 R4, P1, R3, UR5, R4 ;  /* 0x0000000503047c25 */ /* 0x000fc8000f820004 */
[----:B------:R-:W-:-:S04]  /*7050*/  IMAD.WIDE.U32 R2, R3, UR4, RZ ;  /* 0x0000000403027c25 */ /* 0x000fc8000f8e00ff */
[----:B------:R-:W-:Y:S01]  /*7060*/  IMAD.MOV.U32 R2, RZ, RZ, R5 ;  /* 0x000000ffff027224 */ /* 0x000fe200078e0005 */
[----:B------:R-:W-:Y:S01]  /*7070*/  IADD3 RZ, P3, R3, R4, RZ ;  /* 0x0000000403ff7210 */ /* 0x000fe20007f7e0ff */
[----:B------:R-:W-:-:S04]  /*7080*/  IMAD.X R3, RZ, RZ, RZ, P1 ;  /* 0x000000ffff037224 */ /* 0x000fc800008e06ff */
[----:B------:R-:W-:-:S08]  /*7090*/  IMAD.WIDE.U32.X R2, R13, UR5, R2, P3 ;  /* 0x000000050d027c25 */ /* 0x000fd000098e0402 */
.L_x_174:
[--C-:B------:R-:W-:Y:S01]  /*70a0*/  SHF.R.U64 R10, R2, UR7, R3.reuse ;  /* 0x00000007020a7c19 */ /* 0x100fe20008001203 */
[----:B------:R-:W0:Y:S01]  /*70b0*/  F2I.U32.TRUNC.NTZ R14, R14 ;  /* 0x0000000e000e7305 */ /* 0x000e22000020f000 */
[----:B------:R-:W-:Y:S01]  /*70c0*/  SHF.R.U32.HI R2, RZ, UR7, R3 ;  /* 0x00000007ff027c19 */ /* 0x000fe20008011603 */
[----:B------:R-:W-:Y:S01]  /*70d0*/  ULDC.64 UR4, c[0x0][0x620] ;  /* 0x0001880000047ab9 */ /* 0x000fe20000000a00 */
[----:B------:R-:W-:Y:S01]  /*70e0*/  IADD3 R5, P1, RZ, -R10, RZ ;  /* 0x8000000aff057210 */ /* 0x000fe20007f3e0ff */
[----:B------:R-:W-:Y:S01]  /*70f0*/  IMAD.MOV.U32 R3, RZ, RZ, R17 ;  /* 0x000000ffff037224 */ /* 0x000fe200078e0011 */
[----:B------:R-:W-:-:S03]  /*7100*/  ULDC.64 UR6, c[0x0][0x640] ;  /* 0x0001900000067ab9 */ /* 0x000fc60000000a00 */
[----:B------:R-:W-:Y:S01]  /*7110*/  IMAD.X R2, RZ, RZ, ~R2, P1 ;  /* 0x000000ffff027224 */ /* 0x000fe200008e0e02 */
[----:B------:R-:W-:-:S03]  /*7120*/  ISETP.NE.U32.AND P1, PT, RZ, UR6, PT ;  /* 0x00000006ff007c0c */ /* 0x000fc6000bf25070 */
[----:B------:R-:W-:Y:S01]  /*7130*/  IMAD R4, R2, UR4, RZ ;  /* 0x0000000402047c24 */ /* 0x000fe2000f8e02ff */
[----:B------:R-:W-:Y:S01]  /*7140*/  ISETP.NE.AND.EX P1, PT, RZ, UR7, PT, P1 ;  /* 0x00000007ff007c0c */ /* 0x000fe2000bf25310 */
[----:B------:R-:W-:-:S04]  /*7150*/  IMAD.MOV.U32 R2, RZ, RZ, R18 ;  /* 0x000000ffff027224 */ /* 0x000fc800078e0012 */
[----:B------:R-:W-:Y:S01]  /*7160*/  IMAD.WIDE.U32 R2, R5, UR4, R2 ;  /* 0x0000000405027c25 */ /* 0x000fe2000f8e0002 */
[----:B------:R-:W-:-:S03]  /*7170*/  ULDC UR4, c[0x0][0x618] ;  /* 0x0001860000047ab9 */ /* 0x000fc60000000800 */
[----:B------:R-:W-:Y:S01]  /*7180*/  IMAD R5, R5, UR5, R4 ;  /* 0x0000000505057c24 */ /* 0x000fe2000f8e0204 */
[----:B------:R-:W-:Y:S01]  /*7190*/  ULDC UR5, c[0x0][0x154] ;  /* 0x0000550000057ab9 */ /* 0x000fe20000000800 */
[----:B0-----:R-:W-:Y:S02]  /*71a0*/  IMAD.MOV R4, RZ, RZ, -R14 ;  /* 0x000000ffff047224 */ /* 0x001fe400078e0a0e */
[----:B------:R-:W0:Y:S01]  /*71b0*/  LDC R14, c[0x0][0x148] ;  /* 0x00005200ff0e7b82 */ /* 0x000e220000000800 */
[----:B------:R-:W-:Y:S02]  /*71c0*/  IMAD.IADD R3, R3, 0x1, R5 ;  /* 0x0000000103037824 */ /* 0x000fe400078e0205 */
[----:B-1----:R-:W-:Y:S01]  /*71d0*/  IMAD R11, R12, R4, R11 ;  /* 0x000000040c0b7224 */ /* 0x002fe200078e020b */
[----:B------:R-:W-:Y:S02]  /*71e0*/  I2FP.F32.U32 R4, R9 ;  /* 0x0000000900047245 */ /* 0x000fe40000201000 */
[----:B------:R-:W-:-:S02]  /*71f0*/  SHF.R.U64 R12, R2, UR4, R3 ;  /* 0x00000004020c7c19 */ /* 0x000fc40008001203 */
[----:B------:R-:W-:Y:S01]  /*7200*/  SHF.R.U32.HI R3, RZ, UR4, R3 ;  /* 0x00000004ff037c19 */ /* 0x000fe20008011603 */
[----:B------:R-:W-:Y:S01]  /*7210*/  FMUL R4, R4, UR5 ;  /* 0x0000000504047c20 */ /* 0x000fe20008400000 */
[----:B------:R-:W-:Y:S02]  /*7220*/  ULDC UR4, c[0x0][0x608] ;  /* 0x0001820000047ab9 */ /* 0x000fe40000000800 */
[--C-:B------:R-:W-:Y:S01]  /*7230*/  SHF.R.U64 R15, R12, UR4, R3.reuse ;  /* 0x000000040c0f7c19 */ /* 0x100fe20008001203 */
[----:B------:R1:W2:Y:S01]  /*7240*/  F2I.U32.TRUNC.NTZ R20, R4 ;  /* 0x0000000400147305 */ /* 0x0002a2000020f000 */
[----:B------:R-:W-:Y:S01]  /*7250*/  SHF.R.U32.HI R2, RZ, UR4, R3 ;  /* 0x00000004ff027c19 */ /* 0x000fe20008011603 */
[----:B------:R-:W-:-:S03]  /*7260*/  ULDC UR4, c[0x0][0x658] ;  /* 0x0001960000047ab9 */ /* 0x000fc60000000800 */
[--C-:B------:R-:W-:Y:S02]  /*7270*/  SHF.R.U64 R13, R15, UR4, R2.reuse ;  /* 0x000000040f0d7c19 */ /* 0x100fe40008001202 */
[----:B------:R-:W-:-:S03]  /*7280*/  SHF.R.U32.HI R19, RZ, UR4, R2 ;  /* 0x00000004ff137c19 */ /* 0x000fc60008011602 */
[----:B------:R-:W-:Y:S02]  /*7290*/  IMAD.MOV.U32 R2, RZ, RZ, R13 ;  /* 0x000000ffff027224 */ /* 0x000fe400078e000d */
[----:B------:R-:W-:Y:S01]  /*72a0*/  IMAD.MOV.U32 R3, RZ, RZ, R19 ;  /* 0x000000ffff037224 */ /* 0x000fe200078e0013 */
[----:B-1----:R-:W-:Y:S06]  /*72b0*/  @!P1 BRA `(.L_x_175) ;  /* 0x0000000000289947 */ /* 0x002fec0003800000 */
        /* <DEDUP_REMOVED lines=10> */
.L_x_175:
[----:B------:R-:W1:Y:S01]  /*7360*/  LDC R4, c[0x0][0x65c] ;  /* 0x00019700ff047b82 */ /* 0x000e620000000800 */
[----:B------:R-:W-:Y:S01]  /*7370*/  ULDC UR4, c[0x0][0x648] ;  /* 0x0001920000047ab9 */ /* 0x000fe20000000800 */
[----:B------:R-:W-:Y:S01]  /*7380*/  LOP3.LUT R15, R15, UR19, RZ, 0xc0, !PT ;  /* 0x000000130f0f7c12 */ /* 0x000fe2000f8ec0ff */
[----:B--2---:R-:W-:Y:S01]  /*7390*/  IMAD.MOV R20, RZ, RZ, -R20 ;  /* 0x000000ffff147224 */ /* 0x004fe200078e0a14 */
[----:B------:R-:W-:Y:S01]  /*73a0*/  SHF.R.U64 R2, R2, UR4, R3 ;  /* 0x0000000402027c19 */ /* 0x000fe20008001203 */
[----:B------:R-:W-:Y:S01]  /*73b0*/  ULDC UR4, c[0x0][0x638] ;  /* 0x00018e0000047ab9 */ /* 0x000fe20000000800 */
[----:B------:R-:W-:Y:S01]  /*73c0*/  LOP3.LUT R12, R12, UR18, RZ, 0xc0, !PT ;  /* 0x000000120c0c7c12 */ /* 0x000fe2000f8ec0ff */
[----:B------:R-:W-:Y:S01]  /*73d0*/  ULDC UR5, c[0x0][0x610] ;  /* 0x0001840000057ab9 */ /* 0x000fe20000000800 */
[----:B------:R-:W-:Y:S01]  /*73e0*/  IMAD.MOV.U32 R3, RZ, RZ, 0x1 ;  /* 0x00000001ff037424 */ /* 0x000fe200078e00ff */
[----:B-1----:R-:W-:Y:S01]  /*73f0*/  ISETP.NE.AND P1, PT, R4, 0x1, PT ;  /* 0x000000010400780c */ /* 0x002fe20003f25270 */
[----:B------:R-:W-:-:S02]  /*7400*/  IMAD.MOV R4, RZ, RZ, -R2 ;  /* 0x000000ffff047224 */ /* 0x000fc400078e0a02 */
[----:B------:R-:W-:Y:S02]  /*7410*/  IMAD R2, R2, UR20, R15 ;  /* 0x0000001402027c24 */ /* 0x000fe4000f8e020f */
[----:B------:R-:W-:Y:S01]  /*7420*/  IMAD R13, R4, UR4, R13 ;  /* 0x00000004040d7c24 */ /* 0x000fe2000f8e020d */
[----:B------:R-:W-:-:S07]  /*7430*/  ULDC UR4, c[0x0][0x600] ;  /* 0x0001800000047ab9 */ /* 0x000fce0000000800 */
[----:B0-----:R-:W-:-:S04]  /*7440*/  @P1 IMAD R11, R14, R20, R9 ;  /* 0x000000140e0b1224 */ /* 0x001fc800078e0209 */
[----:B------:R-:W-:Y:S02]  /*7450*/  IMAD R11, R2, UR5, R11 ;  /* 0x00000005020b7c24 */ /* 0x000fe4000f8e020b */
[----:B------:R-:W-:-:S05]  /*7460*/  IMAD R2, R13, UR4, R12 ;  /* 0x000000040d027c24 */ /* 0x000fca000f8e020c */
[----:B------:R-:W-:Y:S02]  /*7470*/  SEL R22, R2, R11, !P1 ;  /* 0x0000000b02167207 */ /* 0x000fe40004800000 */
[----:B------:R-:W-:Y:S01]  /*7480*/  SEL R19, R11, R2, !P1 ;  /* 0x000000020b137207 */ /* 0x000fe20004800000 */
[----:B------:R-:W-:-:S07]  /*7490*/  IMAD.MOV.U32 R2, RZ, RZ, R10 ;  /* 0x000000ffff027224 */ /* 0x000fce00078e000a */
.L_x_173:
[----:B------:R-:W-:Y:S05]  /*74a0*/  BSYNC B1 ;  /* 0x0000000000017941 */ /* 0x000fea0003800000 */
.L_x_172:
[----:B------:R-:W-:-:S13]  /*74b0*/  LOP3.LUT P1, RZ, R3, 0xff, RZ, 0xc0, !PT ;  /* 0x000000ff03ff7812 */ /* 0x000fda000782c0ff */
[----:B------:R-:W-:Y:S05]  /*74c0*/  @P1 BRA `(.L_x_176) ;  /* 0xfffffff400141947 */ /* 0x000fea000383ffff */
[----:B------:R-:W-:Y:S05]  /*74d0*/  BSYNC B0 ;  /* 0x0000000000007941 */ /* 0x000fea0003800000 */
.L_x_164:
[----:B------:R-:W-:-:S03]  /*74e0*/  UMOV UR4, 0xffffffff ;  /* 0xffffffff00047882 */ /* 0x000fc60000000000 */
[----:B------:R-:W-:Y:S05]  /*74f0*/  BRA.DIV UR4, `(.L_x_177) ;  /* 0x0000000e04387947 */ /* 0x000fea000b800000 */
[----:B------:R-:W-:-:S13]  /*7500*/  ELECT P6, URZ, PT ;  /* 0x00000000003f782f */ /* 0x000fda00038c0000 */
.L_x_207:
[----:B------:R-:W-:Y:S04]  /*7510*/  BSSY B0, `(.L_x_178) ;  /* 0x00000a9000007945 */ /* 0x000fe80003800000 */
[----:B------:R-:W-:Y:S05]  /*7520*/  @!P6 BRA `(.L_x_179) ;  /* 0x00000008009ce947 */ /* 0x000fea0003800000 */
[----:B------:R-:W-:-:S04]  /*7530*/  LOP3.LUT R16, R16, 0x2, RZ, 0xfc, !PT ;  /* 0x0000000210107812 */ /* 0x000fc800078efcff */
[----:B------:R-:W-:-:S13]  /*7540*/  ISETP.NE.AND P0, PT, R16, 0x3, PT ;  /* 0x000000031000780c */ /* 0x000fda0003f05270 */
[----:B------:R-:W-:Y:S05]  /*7550*/  @!P0 BRA `(.L_x_180) ;  /* 0x0000000000048947 */ /* 0x000fea0003800000 */
[----:B------:R-:W-:Y:S01]  /*7560*/  BPT.TRAP 0x1 ;  /* 0x000000040000795c */ /* 0x000fe20000300000 */
.L_x_180:
[----:B------:R-:W0:Y:S01]  /*7570*/  S2R R3, SR_CgaCtaId ;  /* 0x0000000000037919 */ /* 0x000e220000008800 */
[----:B------:R-:W-:Y:S02]  /*7580*/  MOV R2, 0x400 ;  /* 0x0000040000027802 */ /* 0x000fe40000000f00 */
[----:B------:R-:W-:Y:S02]  /*7590*/  SHF.L.U32 R4, R0, 0x1f, RZ ;  /* 0x0000001f00047819 */ /* 0x000fe400000006ff */
[----:B0-----:R-:W-:-:S05]  /*75a0*/  LEA R2, R3, R2, 0x18 ;  /* 0x0000000203027211 */ /* 0x001fca00078ec0ff */
[----:B------:R-:W-:-:S04]  /*75b0*/  VIADD R2, R2, 0x90 ;  /* 0x0000009002027836 */ /* 0x000fc80000000000 */
[C---:B------:R-:W-:Y:S02]  /*75c0*/  IMAD R9, R7.reuse, 0x8, R2 ;  /* 0x0000000807097824 */ /* 0x040fe400078e0202 */
[----:B------:R-:W-:Y:S02]  /*75d0*/  VIADD R7, R7, 0x1 ;  /* 0x0000000107077836 */ /* 0x000fe40000000000 */
[----:B------:R-:W0:Y:S03]  /*75e0*/  SYNCS.PHASECHK.TRANS64.TRYWAIT P0, [R9+URZ], R4 ;  /* 0x00000004090075a7 */ /* 0x000e26000800017f */
[----:B------:R-:W-:-:S04]  /*75f0*/  ISETP.NE.AND P1, PT, R7, 0x12, PT ;  /* 0x000000120700780c */ /* 0x000fc80003f25270 */
[----:B------:R-:W-:Y:S02]  /*7600*/  SEL R3, RZ, 0x1, P1 ;  /* 0x00000001ff037807 */ /* 0x000fe40000800000 */
[----:B------:R-:W-:Y:S02]  /*7610*/  SEL R7, R7, RZ, P1 ;  /* 0x000000ff07077207 */ /* 0x000fe40000800000 */
[----:B------:R-:W-:-:S03]  /*7620*/  LOP3.LUT R6, R0, R3, RZ, 0x3c, !PT ;  /* 0x0000000300067212 */ /* 0x000fc600078e3cff */
[----:B------:R-:W-:Y:S01]  /*7630*/  IMAD R8, R7, 0x8, R2 ;  /* 0x0000000807087824 */ /* 0x000fe200078e0202 */
[----:B------:R-:W-:Y:S01]  /*7640*/  SHF.L.U32 R5, R6, 0x1f, RZ ;  /* 0x0000001f06057819 */ /* 0x000fe200000006ff */
[----:B0-----:R-:W-:Y:S06]  /*7650*/  @!P0 BRA `(.L_x_181) ;  /* 0x0000000c00008947 */ /* 0x001fec0003800000 */
.L_x_208:
[----:B------:R-:W1:Y:S01]  /*7660*/  SYNCS.PHASECHK.TRANS64.TRYWAIT P0, [R8+URZ], R5 ;  /* 0x00000005080075a7 */ /* 0x000e62000800017f */
[----:B------:R-:W-:-:S05]  /*7670*/  VIADD R0, R7, 0x1 ;  /* 0x0000000107007836 */ /* 0x000fca0000000000 */
[----:B------:R-:W-:-:S04]  /*7680*/  ISETP.NE.AND P1, PT, R0, 0x12, PT ;  /* 0x000000120000780c */ /* 0x000fc80003f25270 */
[----:B------:R-:W-:Y:S02]  /*7690*/  SEL R3, RZ, 0x1, P1 ;  /* 0x00000001ff037807 */ /* 0x000fe40000800000 */
[----:B------:R-:W-:Y:S02]  /*76a0*/  SEL R7, R0, RZ, P1 ;  /* 0x000000ff00077207 */ /* 0x000fe40000800000 */
[----:B------:R-:W-:-:S03]  /*76b0*/  LOP3.LUT R6, R6, R3, RZ, 0x3c, !PT ;  /* 0x0000000306067212 */ /* 0x000fc600078e3cff */
[----:B0-----:R-:W-:Y:S01]  /*76c0*/  IMAD R9, R7, 0x8, R2 ;  /* 0x0000000807097824 */ /* 0x001fe200078e0202 */
[----:B------:R-:W-:Y:S01]  /*76d0*/  SHF.L.U32 R4, R6, 0x1f, RZ ;  /* 0x0000001f06047819 */ /* 0x000fe200000006ff */
[----:B-1----:R-:W-:Y:S06]  /*76e0*/  @!P0 BRA `(.L_x_182) ;  /* 0x0000000800f08947 */ /* 0x002fec0003800000 */
.L_x_209:
        /* <DEDUP_REMOVED lines=9> */
.L_x_210:
        /* <DEDUP_REMOVED lines=9> */
.L_x_211:
        /* <DEDUP_REMOVED lines=9> */
.L_x_212:
        /* <DEDUP_REMOVED lines=9> */
.L_x_213:
        /* <DEDUP_REMOVED lines=9> */
.L_x_214:
        /* <DEDUP_REMOVED lines=9> */
.L_x_215:
        /* <DEDUP_REMOVED lines=9> */
.L_x_216:
        /* <DEDUP_REMOVED lines=9> */
.L_x_217:
        /* <DEDUP_REMOVED lines=9> */
.L_x_218:
        /* <DEDUP_REMOVED lines=9> */
.L_x_219:
        /* <DEDUP_REMOVED lines=9> */
.L_x_220:
        /* <DEDUP_REMOVED lines=9> */
.L_x_221:
        /* <DEDUP_REMOVED lines=9> */
.L_x_222:
[----:B------:R-:W1:Y:S01]  /*7e40*/  SYNCS.PHASECHK.TRANS64.TRYWAIT P0, [R8+URZ], R5 ;  /* 0x00000005080075a7 */ /* 0x000e62000800017f */
[----:B------:R-:W-:-:S05]  /*7e50*/  VIADD R0, R7, 0x1 ;  /* 0x0000000107007836 */ /* 0x000fca0000000000 */
[----:B------:R-:W-:-:S04]  /*7e60*/  ISETP.NE.AND P1, PT, R0, 0x12, PT ;  /* 0x000000120000780c */ /* 0x000fc80003f25270 */
[----:B------:R-:W-:Y:S02]  /*7e70*/  SEL R3, RZ, 0x1, P1 ;  /* 0x00000001ff037807 */ /* 0x000fe40000800000 */
[----:B------:R-:W-:Y:S02]  /*7e80*/  SEL R7, R0, RZ, P1 ;  /* 0x000000ff00077207 */ /* 0x000fe40000800000 */
[----:B0-----:R-:W-:-:S03]  /*7e90*/  LOP3.LUT R9, R6, R3, RZ, 0x3c, !PT ;  /* 0x0000000306097212 */ /* 0x001fc600078e3cff */
[----:B------:R-:W-:Y:S01]  /*7ea0*/  IMAD R11, R7, 0x8, R2 ;  /* 0x00000008070b7824 */ /* 0x000fe200078e0202 */
[----:B------:R-:W-:Y:S01]  /*7eb0*/  SHF.L.U32 R6, R9, 0x1f, RZ ;  /* 0x0000001f09067819 */ /* 0x000fe200000006ff */
[----:B-1----:R-:W-:Y:S06]  /*7ec0*/  @!P0 BRA `(.L_x_196) ;  /* 0x0000000800108947 */ /* 0x002fec0003800000 */
.L_x_223:
[----:B------:R-:W1:Y:S01]  /*7ed0*/  SYNCS.PHASECHK.TRANS64.TRYWAIT P0, [R11+URZ], R6 ;  /* 0x000000060b0075a7 */ /* 0x000e62000800017f */
[----:B------:R-:W-:-:S05]  /*7ee0*/  VIADD R0, R7, 0x1 ;  /* 0x0000000107007836 */ /* 0x000fca0000000000 */
[----:B------:R-:W-:-:S04]  /*7ef0*/  ISETP.NE.AND P1, PT, R0, 0x12, PT ;  /* 0x000000120000780c */ /* 0x000fc80003f25270 */
[----:B------:R-:W-:Y:S02]  /*7f00*/  SEL R4, RZ, 0x1, P1 ;  /* 0x00000001ff047807 */ /* 0x000fe40000800000 */
[----:B------:R-:W-:Y:S02]  /*7f10*/  SEL R3, R0, RZ, P1 ;  /* 0x000000ff00037207 */ /* 0x000fe40000800000 */
[----:B------:R-:W-:Y:S01]  /*7f20*/  LOP3.LUT R0, R9, R4, RZ, 0x3c, !PT ;  /* 0x0000000409007212 */ /* 0x000fe200078e3cff */
[----:B-1----:R-:W-:Y:S06]  /*7f30*/  @!P0 BRA `(.L_x_197) ;  /* 0x0000000800088947 */ /* 0x002fec0003800000 */
.L_x_224:
[----:B------:R-:W-:Y:S01]  /*7f40*/  IMAD R3, R3, 0x8, R2 ;  /* 0x0000000803037824 */ /* 0x000fe200078e0202 */
[----:B------:R-:W-:-:S07]  /*7f50*/  SHF.L.U32 R0, R0, 0x1f, RZ ;  /* 0x0000001f00007819 */ /* 0x000fce00000006ff */
.L_x_198:
[----:B--2---:R2:W3:Y:S02]  /*7f60*/  SYNCS.PHASECHK.TRANS64.TRYWAIT P0, [R3+URZ], R0 ;  /* 0x00000000030075a7 */ /* 0x0044e4000800017f */
[----:B---3--:R-:W-:Y:S05]  /*7f70*/  @!P0 NANOSLEEP.SYNCS 0x989680 ;  /* 0x009896800000895d */ /* 0x008fea0003900000 */
[----:B------:R-:W3:Y:S02]  /*7f80*/  @!P0 SYNCS.PHASECHK.TRANS64 P0, [R3+URZ], R0 ;  /* 0x00000000030085a7 */ /* 0x000ee4000800007f */
[----:B---3--:R-:W-:Y:S05]  /*7f90*/  @!P0 BRA `(.L_x_198) ;  /* 0xfffffffc00f08947 */ /* 0x008fea000383ffff */
.L_x_179:
[----:B------:R-:W-:Y:S05]  /*7fa0*/  BSYNC B0 ;  /* 0x0000000000007941 */ /* 0x000fea0003800000 */
.L_x_178:
[----:B------:R-:W-:Y:S05]  /*7fb0*/  EXIT ;  /* 0x000000000000794d */ /* 0x000fea0003800000 */
.L_x_16:
[----:B-1----:R1:W2:Y:S02]  /*7fc0*/  SYNCS.PHASECHK.TRANS64.TRYWAIT P0, [R95+URZ], R0 ;  /* 0x000000005f0075a7 */ /* 0x0022a4000800017f */
[----:B--2---:R-:W-:Y:S05]  /*7fd0*/  @!P0 NANOSLEEP.SYNCS 0x989680 ;  /* 0x009896800000895d */ /* 0x004fea0003900000 */
[----:B------:R-:W2:Y:S02]  /*7fe0*/  @!P0 SYNCS.PHASECHK.TRANS64 P0, [R95+URZ], R0 ;  /* 0x000000005f0085a7 */ /* 0x000ea4000800007f */
[----:B--2---:R-:W-:Y:S05]  /*7ff0*/  @!P0 BRA `(.L_x_16) ;  /* 0xfffffffc00f08947 */ /* 0x004fea000383ffff */
[----:B------:R-:W-:Y:S05]  /*8000*/  BRA `(.L_x_199) ;  /* 0xffffff9400b47947 */ /* 0x000fea000383ffff */
.L_x_21:
[----:B--2---:R2:W3:Y:S02]  /*8010*/  SYNCS.PHASECHK.TRANS64.TRYWAIT P1, [R3+URZ], R0 ;  /* 0x00000000030075a7 */ /* 0x0044e4000802017f */
[----:B---3--:R-:W-:Y:S05]  /*8020*/  @!P1 NANOSLEEP.SYNCS 0x989680 ;  /* 0x009896800000995d */ /* 0x008fea0003900000 */
[----:B------:R-:W3:Y:S02]  /*8030*/  @!P1 SYNCS.PHASECHK.TRANS64 P1, [R3+URZ], R0 ;  /* 0x00000000030095a7 */ /* 0x000ee4000802007f */
[----:B---3--:R-:W-:Y:S05]  /*8040*/  @!P1 BRA `(.L_x_21) ;  /* 0xfffffffc00f09947 */ /* 0x008fea000383ffff */
[----:B------:R-:W-:Y:S05]  /*8050*/  BRA `(.L_x_20) ;  /* 0xffffff9800187947 */ /* 0x000fea000383ffff */
.L_x_26:
[----:B--2---:R-:W-:-:S04]  /*8060*/  IMAD.U32 R4, RZ, RZ, UR4 ;  /* 0x00000004ff047e24 */ /* 0x004fc8000f8e00ff */
[----:B------:R2:W3:Y:S03]  /*8070*/  SYNCS.PHASECHK.TRANS64.TRYWAIT P1, [R4+URZ], R3 ;  /* 0x00000003040075a7 */ /* 0x0004e6000802017f */
[----:B---3--:R-:W-:Y:S05]  /*8080*/  @!P1 NANOSLEEP.SYNCS 0x989680 ;  /* 0x009896800000995d */ /* 0x008fea0003900000 */
[----:B------:R-:W3:Y:S02]  /*8090*/  @!P1 SYNCS.PHASECHK.TRANS64 P1, [R4+URZ], R3 ;  /* 0x00000003040095a7 */ /* 0x000ee4000802007f */
[----:B---3--:R-:W-:Y:S05]  /*80a0*/  @!P1 BRA `(.L_x_26) ;  /* 0xfffffffc00ec9947 */ /* 0x008fea000383ffff */
[----:B------:R-:W-:Y:S05]  /*80b0*/  BRA `(.L_x_25) ;  /* 0xffffff9800907947 */ /* 0x000fea000383ffff */
.L_x_32:
[----:B---3--:R3:W4:Y:S02]  /*80c0*/  SYNCS.PHASECHK.TRANS64.TRYWAIT P0, [R95+URZ+0x10], R0 ;  /* 0x000010005f0075a7 */ /* 0x008724000800017f */
[----:B----4-:R-:W-:Y:S05]  /*80d0*/  @!P0 NANOSLEEP.SYNCS 0x989680 ;  /* 0x009896800000895d */ /* 0x010fea0003900000 */
[----:B------:R-:W4:Y:S02]  /*80e0*/  @!P0 SYNCS.PHASECHK.TRANS64 P0, [R95+URZ+0x10], R0 ;  /* 0x000010005f0085a7 */ /* 0x000f24000800007f */
[----:B----4-:R-:W-:Y:S05]  /*80f0*/  @!P0 BRA `(.L_x_32) ;  /* 0xfffffffc00f08947 */ /* 0x010fea000383ffff */
[----:B------:R-:W-:Y:S05]  /*8100*/  BRA `(.L_x_200) ;  /* 0xffffff9c00887947 */ /* 0x000fea000383ffff */
.L_x_165:
[----:B------:R-:W-:Y:S01]  /*8110*/  BSSY B1, `(.L_x_201) ;  /* 0x0000006000017945 */ /* 0x000fe20003800000 */
[----:B------:R-:W-:-:S07]  /*8120*/  IMAD.MOV.U32 R15, RZ, RZ, -0x1 ;  /* 0xffffffffff0f7424 */ /* 0x000fce00078e00ff */
[----:B-----5:R-:W-:Y:S05]  /*8130*/  WARPSYNC.COLLECTIVE R15, `(.L_x_202) ;  /* 0x000000000f0c7348 */ /* 0x020fea0003c00000 */
[----:B------:R-:W-:Y:S02]  /*8140*/  ELECT P6, UR62, PT ;  /* 0x00000000003e782f */ /* 0x000fe400038c0000 */
[----:B------:R-:W-:Y:S01]  /*8150*/  MOV R14, UR62 ;  /* 0x0000003e000e7c02 */ /* 0x000fe20008000f00 */
[----:B-----5:R-:W-:Y:S10]  /*8160*/  ENDCOLLECTIVE ;  /* 0x000000000000791b */ /* 0x020ff40003800000 */
.L_x_202:
[----:B------:R-:W-:Y:S05]  /*8170*/  BSYNC B1 ;  /* 0x0000000000017941 */ /* 0x000fea0003800000 */
.L_x_201:
[----:B------:R-:W-:Y:S05]  /*8180*/  BRA `(.L_x_203) ;  /* 0xffffffe400f07947 */ /* 0x000fea000383ffff */
.L_x_168:
[----:B0-----:R0:W1:Y:S02]  /*8190*/  SYNCS.PHASECHK.TRANS64.TRYWAIT P1, [R10+URZ+0x90], R5 ;  /* 0x000090050a0075a7 */ /* 0x001064000802017f */
[----:B-1----:R-:W-:Y:S05]  /*81a0*/  @!P1 NANOSLEEP.SYNCS 0x989680 ;  /* 0x009896800000995d */ /* 0x002fea0003900000 */
[----:B------:R-:W1:Y:S02]  /*81b0*/  @!P1 SYNCS.PHASECHK.TRANS64 P1, [R10+URZ+0x90], R5 ;  /* 0x000090050a0095a7 */ /* 0x000e64000802007f */
[----:B-1----:R-:W-:Y:S05]  /*81c0*/  @!P1 BRA `(.L_x_168) ;  /* 0xfffffffc00f09947 */ /* 0x002fea000383ffff */
[----:B------:R-:W-:Y:S05]  /*81d0*/  BRA `(.L_x_204) ;  /* 0xffffffe8002c7947 */ /* 0x000fea000383ffff */
.L_x_177:
[----:B------:R-:W-:Y:S01]  /*81e0*/  BSSY B0, `(.L_x_205) ;  /* 0x0000006000007945 */ /* 0x000fe20003800000 */
[----:B------:R-:W-:-:S07]  /*81f0*/  IMAD.MOV.U32 R15, RZ, RZ, -0x1 ;  /* 0xffffffffff0f7424 */ /* 0x000fce00078e00ff */
[----:B-----5:R-:W-:Y:S05]  /*8200*/  WARPSYNC.COLLECTIVE R15, `(.L_x_206) ;  /* 0x000000000f0c7348 */ /* 0x020fea0003c00000 */
[----:B------:R-:W-:Y:S02]  /*8210*/  ELECT P6, UR62, PT ;  /* 0x00000000003e782f */ /* 0x000fe400038c0000 */
[----:B------:R-:W-:Y:S01]  /*8220*/  MOV R14, UR62 ;  /* 0x0000003e000e7c02 */ /* 0x000fe20008000f00 */
[----:B-----5:R-:W-:Y:S10]  /*8230*/  ENDCOLLECTIVE ;  /* 0x000000000000791b */ /* 0x020ff40003800000 */
.L_x_206:
[----:B------:R-:W-:Y:S05]  /*8240*/  BSYNC B0 ;  /* 0x0000000000007941 */ /* 0x000fea0003800000 */
.L_x_205:
[----:B------:R-:W-:Y:S05]  /*8250*/  BRA `(.L_x_207) ;  /* 0xfffffff000ac7947 */ /* 0x000fea000383ffff */
.L_x_181:
[----:B0-----:R0:W1:Y:S02]  /*8260*/  SYNCS.PHASECHK.TRANS64.TRYWAIT P0, [R9+URZ], R4 ;  /* 0x00000004090075a7 */ /* 0x001064000800017f */
[----:B-1----:R-:W-:Y:S05]  /*8270*/  @!P0 NANOSLEEP.SYNCS 0x989680 ;  /* 0x009896800000895d */ /* 0x002fea0003900000 */
[----:B------:R-:W1:Y:S02]  /*8280*/  @!P0 SYNCS.PHASECHK.TRANS64 P0, [R9+URZ], R4 ;  /* 0x00000004090085a7 */ /* 0x000e64000800007f */
[----:B-1----:R-:W-:Y:S05]  /*8290*/  @!P0 BRA `(.L_x_181) ;  /* 0xfffffffc00f08947 */ /* 0x002fea000383ffff */
[----:B------:R-:W-:Y:S05]  /*82a0*/  BRA `(.L_x_208) ;  /* 0xfffffff000ec7947 */ /* 0x000fea000383ffff */
.L_x_182:
[----:B0-----:R0:W1:Y:S02]  /*82b0*/  SYNCS.PHASECHK.TRANS64.TRYWAIT P0, [R8+URZ], R5 ;  /* 0x00000005080075a7 */ /* 0x001064000800017f */
[----:B-1----:R-:W-:Y:S05]  /*82c0*/  @!P0 NANOSLEEP.SYNCS 0x989680 ;  /* 0x009896800000895d */ /* 0x002fea0003900000 */
[----:B------:R-:W1:Y:S02]  /*82d0*/  @!P0 SYNCS.PHASECHK.TRANS64 P0, [R8+URZ], R5 ;  /* 0x00000005080085a7 */ /* 0x000e64000800007f */
[----:B-1----:R-:W-:Y:S05]  /*82e0*/  @!P0 BRA `(.L_x_182) ;  /* 0xfffffffc00f08947 */ /* 0x002fea000383ffff */
[----:B------:R-:W-:Y:S05]  /*82f0*/  BRA `(.L_x_209) ;  /* 0xfffffff000fc7947 */ /* 0x000fea000383ffff */
.L_x_183:
[----:B0-----:R0:W1:Y:S02]  /*8300*/  SYNCS.PHASECHK.TRANS64.TRYWAIT P0, [R9+URZ], R4 ;  /* 0x00000004090075a7 */ /* 0x001064000800017f */
[----:B-1----:R-:W-:Y:S05]  /*8310*/  @!P0 NANOSLEEP.SYNCS 0x989680 ;  /* 0x009896800000895d */ /* 0x002fea0003900000 */
[----:B------:R-:W1:Y:S02]  /*8320*/  @!P0 SYNCS.PHASECHK.TRANS64 P0, [R9+URZ], R4 ;  /* 0x00000004090085a7 */ /* 0x000e64000800007f */
[----:B-1----:R-:W-:Y:S05]  /*8330*/  @!P0 BRA `(.L_x_183) ;  /* 0xfffffffc00f08947 */ /* 0x002fea000383ffff */
[----:B------:R-:W-:Y:S05]  /*8340*/  BRA `(.L_x_210) ;  /* 0xfffffff4000c7947 */ /* 0x000fea000383ffff */
.L_x_184:
[----:B0-----:R0:W1:Y:S02]  /*8350*/  SYNCS.PHASECHK.TRANS64.TRYWAIT P0, [R8+URZ], R5 ;  /* 0x00000005080075a7 */ /* 0x001064000800017f */
[----:B-1----:R-:W-:Y:S05]  /*8360*/  @!P0 NANOSLEEP.SYNCS 0x989680 ;  /* 0x009896800000895d */ /* 0x002fea0003900000 */
[----:B------:R-:W1:Y:S02]  /*8370*/  @!P0 SYNCS.PHASECHK.TRANS64 P0, [R8+URZ], R5 ;  /* 0x00000005080085a7 */ /* 0x000e64000800007f */
[----:B-1----:R-:W-:Y:S05]  /*8380*/  @!P0 BRA `(.L_x_184) ;  /* 0xfffffffc00f08947 */ /* 0x002fea000383ffff */
[----:B------:R-:W-:Y:S05]  /*8390*/  BRA `(.L_x_211) ;  /* 0xfffffff4001c7947 */ /* 0x000fea000383ffff */
.L_x_185:
[----:B0-----:R0:W1:Y:S02]  /*83a0*/  SYNCS.PHASECHK.TRANS64.TRYWAIT P0, [R9+URZ], R4 ;  /* 0x00000004090075a7 */ /* 0x001064000800017f */
[----:B-1----:R-:W-:Y:S05]  /*83b0*/  @!P0 NANOSLEEP.SYNCS 0x989680 ;  /* 0x009896800000895d */ /* 0x002fea0003900000 */
[----:B------:R-:W1:Y:S02]  /*83c0*/  @!P0 SYNCS.PHASECHK.TRANS64 P0, [R9+URZ], R4 ;  /* 0x00000004090085a7 */ /* 0x000e64000800007f */
[----:B-1----:R-:W-:Y:S05]  /*83d0*/  @!P0 BRA `(.L_x_185) ;  /* 0xfffffffc00f08947 */ /* 0x002fea000383ffff */
[----:B------:R-:W-:Y:S05]  /*83e0*/  BRA `(.L_x_212) ;  /* 0xfffffff4002c7947 */ /* 0x000fea000383ffff */
.L_x_186:
[----:B0-----:R0:W1:Y:S02]  /*83f0*/  SYNCS.PHASECHK.TRANS64.TRYWAIT P0, [R8+URZ], R5 ;  /* 0x00000005080075a7 */ /* 0x001064000800017f */
[----:B-1----:R-:W-:Y:S05]  /*8400*/  @!P0 NANOSLEEP.SYNCS 0x989680 ;  /* 0x009896800000895d */ /* 0x002fea0003900000 */
[----:B------:R-:W1:Y:S02]  /*8410*/  @!P0 SYNCS.PHASECHK.TRANS64 P0, [R8+URZ], R5 ;  /* 0x00000005080085a7 */ /* 0x000e64000800007f */
[----:B-1----:R-:W-:Y:S05]  /*8420*/  @!P0 BRA `(.L_x_186) ;  /* 0xfffffffc00f08947 */ /* 0x002fea000383ffff */
[----:B------:R-:W-:Y:S05]  /*8430*/  BRA `(.L_x_213) ;  /* 0xfffffff4003c7947 */ /* 0x000fea000383ffff */
.L_x_187:
[----:B0-----:R0:W1:Y:S02]  /*8440*/  SYNCS.PHASECHK.TRANS64.TRYWAIT P0, [R9+URZ], R4 ;  /* 0x00000004090075a7 */ /* 0x001064000800017f */
[----:B-1----:R-:W-:Y:S05]  /*8450*/  @!P0 NANOSLEEP.SYNCS 0x989680 ;  /* 0x009896800000895d */ /* 0x002fea0003900000 */
[----:B------:R-:W1:Y:S02]  /*8460*/  @!P0 SYNCS.PHASECHK.TRANS64 P0, [R9+URZ], R4 ;  /* 0x00000004090085a7 */ /* 0x000e64000800007f */
[----:B-1----:R-:W-:Y:S05]  /*8470*/  @!P0 BRA `(.L_x_187) ;  /* 0xfffffffc00f08947 */ /* 0x002fea000383ffff */
[----:B------:R-:W-:Y:S05]  /*8480*/  BRA `(.L_x_214) ;  /* 0xfffffff4004c7947 */ /* 0x000fea000383ffff */
.L_x_188:
[----:B0-----:R0:W1:Y:S02]  /*8490*/  SYNCS.PHASECHK.TRANS64.TRYWAIT P0, [R8+URZ], R5 ;  /* 0x00000005080075a7 */ /* 0x001064000800017f */
[----:B-1----:R-:W-:Y:S05]  /*84a0*/  @!P0 NANOSLEEP.SYNCS 0x989680 ;  /* 0x009896800000895d */ /* 0x002fea0003900000 */
[----:B------:R-:W1:Y:S02]  /*84b0*/  @!P0 SYNCS.PHASECHK.TRANS64 P0, [R8+URZ], R5 ;  /* 0x00000005080085a7 */ /* 0x000e64000800007f */
[----:B-1----:R-:W-:Y:S05]  /*84c0*/  @!P0 BRA `(.L_x_188) ;  /* 0xfffffffc00f08947 */ /* 0x002fea000383ffff */
[----:B------:R-:W-:Y:S05]  /*84d0*/  BRA `(.L_x_215) ;  /* 0xfffffff4005c7947 */ /* 0x000fea000383ffff */
.L_x_189:
[----:B0-----:R0:W1:Y:S02]  /*84e0*/  SYNCS.PHASECHK.TRANS64.TRYWAIT P0, [R9+URZ], R4 ;  /* 0x00000004090075a7 */ /* 0x001064000800017f */
[----:B-1----:R-:W-:Y:S05]  /*84f0*/  @!P0 NANOSLEEP.SYNCS 0x989680 ;  /* 0x009896800000895d */ /* 0x002fea0003900000 */
[----:B------:R-:W1:Y:S02]  /*8500*/  @!P0 SYNCS.PHASECHK.TRANS64 P0, [R9+URZ], R4 ;  /* 0x00000004090085a7 */ /* 0x000e64000800007f */
[----:B-1----:R-:W-:Y:S05]  /*8510*/  @!P0 BRA `(.L_x_189) ;  /* 0xfffffffc00f08947 */ /* 0x002fea000383ffff */
[----:B------:R-:W-:Y:S05]  /*8520*/  BRA `(.L_x_216) ;  /* 0xfffffff4006c7947 */ /* 0x000fea000383ffff */
.L_x_190:
[----:B0-----:R0:W1:Y:S02]  /*8530*/  SYNCS.PHASECHK.TRANS64.TRYWAIT P0, [R8+URZ], R5 ;  /* 0x00000005080075a7 */ /* 0x001064000800017f */
[----:B-1----:R-:W-:Y:S05]  /*8540*/  @!P0 NANOSLEEP.SYNCS 0x989680 ;  /* 0x009896800000895d */ /* 0x002fea0003900000 */
[----:B------:R-:W1:Y:S02]  /*8550*/  @!P0 SYNCS.PHASECHK.TRANS64 P0, [R8+URZ], R5 ;  /* 0x00000005080085a7 */ /* 0x000e64000800007f */
[----:B-1----:R-:W-:Y:S05]  /*8560*/  @!P0 BRA `(.L_x_190) ;  /* 0xfffffffc00f08947 */ /* 0x002fea000383ffff */
[----:B------:R-:W-:Y:S05]  /*8570*/  BRA `(.L_x_217) ;  /* 0xfffffff4007c7947 */ /* 0x000fea000383ffff */
.L_x_191:
[----:B0-----:R0:W1:Y:S02]  /*8580*/  SYNCS.PHASECHK.TRANS64.TRYWAIT P0, [R9+URZ], R4 ;  /* 0x00000004090075a7 */ /* 0x001064000800017f */
[----:B-1----:R-:W-:Y:S05]  /*8590*/  @!P0 NANOSLEEP.SYNCS 0x989680 ;  /* 0x009896800000895d */ /* 0x002fea0003900000 */
[----:B------:R-:W1:Y:S02]  /*85a0*/  @!P0 SYNCS.PHASECHK.TRANS64 P0, [R9+URZ], R4 ;  /* 0x00000004090085a7 */ /* 0x000e64000800007f */
[----:B-1----:R-:W-:Y:S05]  /*85b0*/  @!P0 BRA `(.L_x_191) ;  /* 0xfffffffc00f08947 */ /* 0x002fea000383ffff */
[----:B------:R-:W-:Y:S05]  /*85c0*/  BRA `(.L_x_218) ;  /* 0xfffffff4008c7947 */ /* 0x000fea000383ffff */
.L_x_192:
[----:B0-----:R0:W1:Y:S02]  /*85d0*/  SYNCS.PHASECHK.TRANS64.TRYWAIT P0, [R8+URZ], R5 ;  /* 0x00000005080075a7 */ /* 0x001064000800017f */
[----:B-1----:R-:W-:Y:S05]  /*85e0*/  @!P0 NANOSLEEP.SYNCS 0x989680 ;  /* 0x009896800000895d */ /* 0x002fea0003900000 */
[----:B------:R-:W1:Y:S02]  /*85f0*/  @!P0 SYNCS.PHASECHK.TRANS64 P0, [R8+URZ], R5 ;  /* 0x00000005080085a7 */ /* 0x000e64000800007f */
[----:B-1----:R-:W-:Y:S05]  /*8600*/  @!P0 BRA `(.L_x_192) ;  /* 0xfffffffc00f08947 */ /* 0x002fea000383ffff */
[----:B------:R-:W-:Y:S05]  /*8610*/  BRA `(.L_x_219) ;  /* 0xfffffff4009c7947 */ /* 0x000fea000383ffff */
.L_x_193:
[----:B0-----:R0:W1:Y:S02]  /*8620*/  SYNCS.PHASECHK.TRANS64.TRYWAIT P0, [R9+URZ], R4 ;  /* 0x00000004090075a7 */ /* 0x001064000800017f */
[----:B-1----:R-:W-:Y:S05]  /*8630*/  @!P0 NANOSLEEP.SYNCS 0x989680 ;  /* 0x009896800000895d */ /* 0x002fea0003900000 */
[----:B------:R-:W1:Y:S02]  /*8640*/  @!P0 SYNCS.PHASECHK.TRANS64 P0, [R9+URZ], R4 ;  /* 0x00000004090085a7 */ /* 0x000e64000800007f */
[----:B-1----:R-:W-:Y:S05]  /*8650*/  @!P0 BRA `(.L_x_193) ;  /* 0xfffffffc00f08947 */ /* 0x002fea000383ffff */
[----:B------:R-:W-:Y:S05]  /*8660*/  BRA `(.L_x_220) ;  /* 0xfffffff400ac7947 */ /* 0x000fea000383ffff */
.L_x_194:
[----:B0-----:R0:W1:Y:S02]  /*8670*/  SYNCS.PHASECHK.TRANS64.TRYWAIT P0, [R8+URZ], R5 ;  /* 0x00000005080075a7 */ /* 0x001064000800017f */
[----:B-1----:R-:W-:Y:S05]  /*8680*/  @!P0 NANOSLEEP.SYNCS 0x989680 ;  /* 0x009896800000895d */ /* 0x002fea0003900000 */
[----:B------:R-:W1:Y:S02]  /*8690*/  @!P0 SYNCS.PHASECHK.TRANS64 P0, [R8+URZ], R5 ;  /* 0x00000005080085a7 */ /* 0x000e64000800007f */
[----:B-1----:R-:W-:Y:S05]  /*86a0*/  @!P0 BRA `(.L_x_194) ;  /* 0xfffffffc00f08947 */ /* 0x002fea000383ffff */
[----:B------:R-:W-:Y:S05]  /*86b0*/  BRA `(.L_x_221) ;  /* 0xfffffff400bc7947 */ /* 0x000fea000383ffff */
.L_x_195:
[----:B0-----:R0:W1:Y:S02]  /*86c0*/  SYNCS.PHASECHK.TRANS64.TRYWAIT P0, [R9+URZ], R4 ;  /* 0x00000004090075a7 */ /* 0x001064000800017f */
[----:B-1----:R-:W-:Y:S05]  /*86d0*/  @!P0 NANOSLEEP.SYNCS 0x989680 ;  /* 0x009896800000895d */ /* 0x002fea0003900000 */
[----:B------:R-:W1:Y:S02]  /*86e0*/  @!P0 SYNCS.PHASECHK.TRANS64 P0, [R9+URZ], R4 ;  /* 0x00000004090085a7 */ /* 0x000e64000800007f */
[----:B-1----:R-:W-:Y:S05]  /*86f0*/  @!P0 BRA `(.L_x_195) ;  /* 0xfffffffc00f08947 */ /* 0x002fea000383ffff */
[----:B------:R-:W-:Y:S05]  /*8700*/  BRA `(.L_x_222) ;  /* 0xfffffff400cc7947 */ /* 0x000fea000383ffff */
.L_x_196:
[----:B0-----:R0:W1:Y:S02]  /*8710*/  SYNCS.PHASECHK.TRANS64.TRYWAIT P0, [R8+URZ], R5 ;  /* 0x00000005080075a7 */ /* 0x001064000800017f */
[----:B-1----:R-:W-:Y:S05]  /*8720*/  @!P0 NANOSLEEP.SYNCS 0x989680 ;  /* 0x009896800000895d */ /* 0x002fea0003900000 */
[----:B------:R-:W1:Y:S02]  /*8730*/  @!P0 SYNCS.PHASECHK.TRANS64 P0, [R8+URZ], R5 ;  /* 0x00000005080085a7 */ /* 0x000e64000800007f */
[----:B-1----:R-:W-:Y:S05]  /*8740*/  @!P0 BRA `(.L_x_196) ;  /* 0xfffffffc00f08947 */ /* 0x002fea000383ffff */
[----:B------:R-:W-:Y:S05]  /*8750*/  BRA `(.L_x_223) ;  /* 0xfffffff400dc7947 */ /* 0x000fea000383ffff */
.L_x_197:
[----:B-1----:R1:W2:Y:S02]  /*8760*/  SYNCS.PHASECHK.TRANS64.TRYWAIT P0, [R11+URZ], R6 ;  /* 0x000000060b0075a7 */ /* 0x0022a4000800017f */
[----:B--2---:R-:W-:Y:S05]  /*8770*/  @!P0 NANOSLEEP.SYNCS 0x989680 ;  /* 0x009896800000895d */ /* 0x004fea0003900000 */
[----:B------:R-:W2:Y:S02]  /*8780*/  @!P0 SYNCS.PHASECHK.TRANS64 P0, [R11+URZ], R6 ;  /* 0x000000060b0085a7 */ /* 0x000ea4000800007f */
[----:B--2---:R-:W-:Y:S05]  /*8790*/  @!P0 BRA `(.L_x_197) ;  /* 0xfffffffc00f08947 */ /* 0x004fea000383ffff */
[----:B------:R-:W-:Y:S05]  /*87a0*/  BRA `(.L_x_224) ;  /* 0xfffffff400e47947 */ /* 0x000fea000383ffff */
.L_x_225:
[----:B------:R-:W-:-:S00]  /*87b0*/  BRA `(.L_x_225) ;  /* 0xfffffffc00fc7947 */ /* 0x000fc0000383ffff */
[----:B------:R-:W-:-:S00]  /*87c0*/  NOP ;  /* 0x0000000000007918 */ /* 0x000fc00000000000 */
        /* <DEDUP_REMOVED lines=11> */
.L_x_226:


//--------------------- .nv.global.init           --------------------------
	.section	.nv.global.init,"aw",@progbits
.nv.global.init:
	.type		$str$22,@object
	.size		$str$22,($str$23 - $str$22)
$str$22:
        /*0000*/ 	.byte	0x6b, 0x5f, 0x74, 0x69, 0x6c, 0x65, 0x5f, 0x63, 0x6f, 0x75, 0x6e, 0x74, 0x20, 0x3e, 0x3d, 0x20
        /*0010*/ 	.byte	0x31, 0x00
	.type		$str$23,@object
	.size		$str$23,(__unnamed_1 - $str$23)
$str$23:
        /*0012*/ 	.byte	0x2f, 0x74, 0x6d, 0x70, 0x2f, 0x63, 0x75, 0x74, 0x6c, 0x61, 0x73, 0x73, 0x5f, 0x73, 0x77, 0x65
        /*0022*/ 	.byte	0x65, 0x70, 0x5f, 0x73, 0x72, 0x63, 0x2f, 0x69, 0x6e, 0x63, 0x6c, 0x75, 0x64, 0x65, 0x2f, 0x63
        /*0032*/ 	.byte	0x75, 0x74, 0x6c, 0x61, 0x73, 0x73, 0x2f, 0x67, 0x65, 0x6d, 0x6d, 0x2f, 0x63, 0x6f, 0x6c, 0x6c
        /*0042*/ 	.byte	0x65, 0x63, 0x74, 0x69, 0x76, 0x65, 0x2f, 0x73, 0x6d, 0x39, 0x30, 0x5f, 0x6d, 0x6d, 0x61, 0x5f
        /*0052*/ 	.byte	0x74, 0x6d, 0x61, 0x5f, 0x67, 0x6d, 0x6d, 0x61, 0x5f, 0x73, 0x73, 0x5f, 0x77, 0x61, 0x72, 0x70
        /*0062*/ 	.byte	0x73, 0x70, 0x65, 0x63, 0x69, 0x61, 0x6c, 0x69, 0x7a, 0x65, 0x64, 0x2e, 0x68, 0x70, 0x70, 0x00
	.type		__unnamed_1,@object
	.size		__unnamed_1,(.L_0 - __unnamed_1)
__unnamed_1:
        /*0072*/ 	.byte	0x76, 0x6f, 0x69, 0x64, 0x20, 0x63, 0x75, 0x74, 0x6c, 0x61, 0x73, 0x73, 0x3a, 0x3a, 0x67, 0x65
        /* <DEDUP_REMOVED lines=180> */
        /*0bc2*/ 	.byte	0x74, 0x79, 0x5d, 0x00
.L_0:


//--------------------- .nv.shared._ZN7cutlass13device_kernelINS_4gemm6kernel13GemmUniversalIN4cute5tupleIJiiiiEEENS1_10collective13CollectiveMmaINS1_34MainloopSm90TmaGmmaWarpSpecializedILi18ENS5_IJNS4_1CILi1EEESB_SB_EEENS1_32KernelTmaWarpSpecializedPingpongEEENS5_IJNSA_ILi64EEENSA_ILi128EEENSA_ILi32EEEEEENS_10bfloat16_tENS5_IJSB_llEEESJ_SK_NS4_8TiledMMAINS4_8MMA_AtomIJNS4_4SM904GMMA28MMA_64x128x16_F32BF16BF16_SSILNSO_5MajorE1ELSQ_1ELNSO_7ScaleInE1ELSR_1EEEEEENS4_6LayoutISC_NS5_IJNSA_ILi0EEESV_SV_EEEEENS5_IJNS4_10UnderscoreESY_SY_EEEEENS4_13SM90_TMA_LOADENS4_14ComposedLayoutINS4_7SwizzleILi3ELi4ELi3EEENS4_18smem_ptr_flag_bitsILi16EEENSU_INS5_IJSF_NSA_ILi8EEEEEENS5_IJSB_SF_EEEEEEEvNS4_8identityES11_S1B_vS1C_EENS_8epilogue10collective6detail29Sm90TmaWarpSpecializedAdapterINS1F_15DefaultEpilogueISJ_NS5_IJlSB_lEEES1J_NS1E_6thread17LinearCombinationISJ_Li1EffLNS1K_9ScaleType4KindE0ELNS_15FloatRoundStyleE2ESJ_EENS1_15EpilogueDefaultEEEEEvvEEEEvNT_6ParamsE --------------------------
	.section	.nv.shared._ZN7cutlass13device_kernelINS_4gemm6kernel13GemmUniversalIN4cute5tupleIJiiiiEEENS1_10collective13CollectiveMmaINS1_34MainloopSm90TmaGmmaWarpSpecializedILi18ENS5_IJNS4_1CILi1EEESB_SB_EEENS1_32KernelTmaWarpSpecializedPingpongEEENS5_IJNSA_ILi64EEENSA_ILi128EEENSA_ILi32EEEEEENS_10bfloat16_tENS5_IJSB_llEEESJ_SK_NS4_8TiledMMAINS4_8MMA_AtomIJNS4_4SM904GMMA28MMA_64x128x16_F32BF16BF16_SSILNSO_5MajorE1ELSQ_1ELNSO_7ScaleInE1ELSR_1EEEEEENS4_6LayoutISC_NS5_IJNSA_ILi0EEESV_SV_EEEEENS5_IJNS4_10UnderscoreESY_SY_EEEEENS4_13SM90_TMA_LOADENS4_14ComposedLayoutINS4_7SwizzleILi3ELi4ELi3EEENS4_18smem_ptr_flag_bitsILi16EEENSU_INS5_IJSF_NSA_ILi8EEEEEENS5_IJSB_SF_EEEEEEEvNS4_8identityES11_S1B_vS1C_EENS_8epilogue10collective6detail29Sm90TmaWarpSpecializedAdapterINS1F_15DefaultEpilogueISJ_NS5_IJlSB_lEEES1J_NS1E_6thread17LinearCombinationISJ_Li1EffLNS1K_9ScaleType4KindE0ELNS_15FloatRoundStyleE2ESJ_EENS1_15EpilogueDefaultEEEEEvvEEEEvNT_6ParamsE,"aw",@nobits
	.sectionflags	@""
	.align	16
	.zero		1024


//--------------------- .nv.shared.reserved.0     --------------------------
	.section	.nv.shared.reserved.0,"aw",@nobits
	.weak		__nv_reservedSMEM_offset_0_alias
	.size		__nv_reservedSMEM_offset_0_alias, 0, 0
	.other		__nv_reservedSMEM_offset_0_alias,@"STO_CUDA_RESERVED_SHARED STV_DEFAULT"
__nv_reservedSMEM_offset_0_alias:
	.zero		0


//--------------------- .nv.global                --------------------------
	.section	.nv.global,"aw",@nobits
.nv.global:
	.type		_ZN40_INTERNAL_ca175704_4_k_cu_05944678_176864cute1_E,@object
	.size		_ZN40_INTERNAL_ca175704_4_k_cu_05944678_176864cute1_E,(_ZN40_INTERNAL_ca175704_4_k_cu_05944678_176864cuda3std3__45__cpo6cbeginE - _ZN40_INTERNAL_ca175704_4_k_cu_05944678_176864cute1_E)
_ZN40_INTERNAL_ca175704_4_k_cu_05944678_176864cute1_E:
	.zero		1
	.type		_ZN40_INTERNAL_ca175704_4_k_cu_05944678_176864cuda3std3__45__cpo6cbeginE,@object
	.size		_ZN40_INTERNAL_ca175704_4_k_cu_05944678_176864cuda3std3__45__cpo6cbeginE,(_ZN40_INTERNAL_ca175704_4_k_cu_05944678_176864cuda3std3__48in_placeE - _ZN40_INTERNAL_ca175704_4_k_cu_05944678_176864cuda3std3__45__cpo6cbeginE)
_ZN40_INTERNAL_ca175704_4_k_cu_05944678_176864cuda3std3__45__cpo6cbeginE:
	.zero		1
	.type		_ZN40_INTERNAL_ca175704_4_k_cu_05944678_176864cuda3std3__48in_placeE,@object
	.size		_ZN40_INTERNAL_ca175704_4_k_cu_05944678_176864cuda3std3__48in_placeE,(_ZN40_INTERNAL_ca175704_4_k_cu_05944678_176864cuda3std6ranges3__45__cpo9iter_moveE - _ZN40_INTERNAL_ca175704_4_k_cu_05944678_176864cuda3std3__48in_placeE)
_ZN40_INTERNAL_ca175704_4_k_cu_05944678_176864cuda3std3__48in_placeE:
	.zero		1
	.type		_ZN40_INTERNAL_ca175704_4_k_cu_05944678_176864cuda3std6ranges3__45__cpo9iter_moveE,@object
	.size		_ZN40_INTERNAL_ca175704_4_k_cu_05944678_176864cuda3std6ranges3__45__cpo9iter_moveE,(_ZN40_INTERNAL_ca175704_4_k_cu_05944678_176864cuda3std3__45__cpo5beginE - _ZN40_INTERNAL_ca175704_4_k_cu_05944678_176864cuda3std6ranges3__45__cpo9iter_moveE)
_ZN40_INTERNAL_ca175704_4_k_cu_05944678_176864cuda3std6ranges3__45__cpo9iter_moveE:
	.zero		1
	.type		_ZN40_INTERNAL_ca175704_4_k_cu_05944678_176864cuda3std3__45__cpo5beginE,@object
	.size		_ZN40_INTERNAL_ca175704_4_k_cu_05944678_176864cuda3std3__45__cpo5beginE,(_ZN40_INTERNAL_ca175704_4_k_cu_05944678_176864cuda3std3__442_GLOBAL__N__ca175704_4_k_cu_05944678_176866ignoreE - _ZN40_INTERNAL_ca175704_4_k_cu_05944678_176864cuda3std3__45__cpo5beginE)
_ZN40_INTERNAL_ca175704_4_k_cu_05944678_176864cuda3std3__45__cpo5beginE:
	.zero		1
	.type		_ZN40_INTERNAL_ca175704_4_k_cu_05944678_176864cuda3std3__442_GLOBAL__N__ca175704_4_k_cu_05944678_176866ignoreE,@object
	.size		_ZN40_INTERNAL_ca175704_4_k_cu_05944678_176864cuda3std3__442_GLOBAL__N__ca175704_4_k_cu_05944678_176866ignoreE,(_ZN40_INTERNAL_ca175704_4_k_cu_05944678_176864cute7productE - _ZN40_INTERNAL_ca175704_4_k_cu_05944678_176864cuda3std3__442_GLOBAL__N__ca175704_4_k_cu_05944678_176866ignoreE)
_ZN40_INTERNAL_ca175704_4_k_cu_05944678_176864cuda3std3__442_GLOBAL__N__ca175704_4_k_cu_05944678_176866ignoreE:
	.zero		1
	.type		_ZN40_INTERNAL_ca175704_4_k_cu_05944678_176864cute7productE,@object
	.size		_ZN40_INTERNAL_ca175704_4_k_cu_05944678_176864cute7productE,(_ZN40_INTERNAL_ca175704_4_k_cu_05944678_176864cuda3std3__45__cpo3endE - _ZN40_INTERNAL_ca175704_4_k_cu_05944678_176864cute7productE)
_ZN40_INTERNAL_ca175704_4_k_cu_05944678_176864cute7productE:
	.zero		1
	.type		_ZN40_INTERNAL_ca175704_4_k_cu_05944678_176864cuda3std3__45__cpo3endE,@object
	.size		_ZN40_INTERNAL_ca175704_4_k_cu_05944678_176864cuda3std3__45__cpo3endE,(_ZN40_INTERNAL_ca175704_4_k_cu_05944678_176864cuda3std3__419piecewise_constructE - _ZN40_INTERNAL_ca175704_4_k_cu_05944678_176864cuda3std3__45__cpo3endE)
_ZN40_INTERNAL_ca175704_4_k_cu_05944678_176864cuda3std3__45__cpo3endE:
	.zero		1
	.type		_ZN40_INTERNAL_ca175704_4_k_cu_05944678_176864cuda3std3__419piecewise_constructE,@object
	.size		_ZN40_INTERNAL_ca175704_4_k_cu_05944678_176864cuda3std3__419piecewise_constructE,(_ZN40_INTERNAL_ca175704_4_k_cu_05944678_176864cuda3std3__45__cpo4cendE - _ZN40_INTERNAL_ca175704_4_k_cu_05944678_176864cuda3std3__419piecewise_constructE)
_ZN40_INTERNAL_ca175704_4_k_cu_05944678_176864cuda3std3__419piecewise_constructE:
	.zero		1
	.type		_ZN40_INTERNAL_ca175704_4_k_cu_05944678_176864cuda3std3__45__cpo4cendE,@object
	.size		_ZN40_INTERNAL_ca175704_4_k_cu_05944678_176864cuda3std3__45__cpo4cendE,(_ZN40_INTERNAL_ca175704_4_k_cu_05944678_176864cuda3std6ranges3__45__cpo4swapE - _ZN40_INTERNAL_ca175704_4_k_cu_05944678_176864cuda3std3__45__cpo4cendE)
_ZN40_INTERNAL_ca175704_4_k_cu_05944678_176864cuda3std3__45__cpo4cendE:
	.zero		1
	.type		_ZN40_INTERNAL_ca175704_4_k_cu_05944678_176864cuda3std6ranges3__45__cpo4swapE,@object
	.size		_ZN40_INTERNAL_ca175704_4_k_cu_05944678_176864cuda3std6ranges3__45__cpo4swapE,(.L_8 - _ZN40_INTERNAL_ca175704_4_k_cu_05944678_176864cuda3std6ranges3__45__cpo4swapE)
_ZN40_INTERNAL_ca175704_4_k_cu_05944678_176864cuda3std6ranges3__45__cpo4swapE:
	.zero		1
.L_8:


//--------------------- .nv.constant0._ZN7cutlass13device_kernelINS_4gemm6kernel13GemmUniversalIN4cute5tupleIJiiiiEEENS1_10collective13CollectiveMmaINS1_34MainloopSm90TmaGmmaWarpSpecializedILi18ENS5_IJNS4_1CILi1EEESB_SB_EEENS1_32KernelTmaWarpSpecializedPingpongEEENS5_IJNSA_ILi64EEENSA_ILi128EEENSA_ILi32EEEEEENS_10bfloat16_tENS5_IJSB_llEEESJ_SK_NS4_8TiledMMAINS4_8MMA_AtomIJNS4_4SM904GMMA28MMA_64x128x16_F32BF16BF16_SSILNSO_5MajorE1ELSQ_1ELNSO_7ScaleInE1ELSR_1EEEEEENS4_6LayoutISC_NS5_IJNSA_ILi0EEESV_SV_EEEEENS5_IJNS4_10UnderscoreESY_SY_EEEEENS4_13SM90_TMA_LOADENS4_14ComposedLayoutINS4_7SwizzleILi3ELi4ELi3EEENS4_18smem_ptr_flag_bitsILi16EEENSU_INS5_IJSF_NSA_ILi8EEEEEENS5_IJSB_SF_EEEEEEEvNS4_8identityES11_S1B_vS1C_EENS_8epilogue10collective6detail29Sm90TmaWarpSpecializedAdapterINS1F_15DefaultEpilogueISJ_NS5_IJlSB_lEEES1J_NS1E_6thread17LinearCombinationISJ_Li1EffLNS1K_9ScaleType4KindE0ELNS_15FloatRoundStyleE2ESJ_EENS1_15EpilogueDefaultEEEEEvvEEEEvNT_6ParamsE --------------------------
	.section	.nv.constant0._ZN7cutlass13device_kernelINS_4gemm6kernel13GemmUniversalIN4cute5tupleIJiiiiEEENS1_10collective13CollectiveMmaINS1_34MainloopSm90TmaGmmaWarpSpecializedILi18ENS5_IJNS4_1CILi1EEESB_SB_EEENS1_32KernelTmaWarpSpecializedPingpongEEENS5_IJNSA_ILi64EEENSA_ILi128EEENSA_ILi32EEEEEENS_10bfloat16_tENS5_IJSB_llEEESJ_SK_NS4_8TiledMMAINS4_8MMA_AtomIJNS4_4SM904GMMA28MMA_64x128x16_F32BF16BF16_SSILNSO_5MajorE1ELSQ_1ELNSO_7ScaleInE1ELSR_1EEEEEENS4_6LayoutISC_NS5_IJNSA_ILi0EEESV_SV_EEEEENS5_IJNS4_10UnderscoreESY_SY_EEEEENS4_13SM90_TMA_LOADENS4_14ComposedLayoutINS4_7SwizzleILi3ELi4ELi3EEENS4_18smem_ptr_flag_bitsILi16EEENSU_INS5_IJSF_NSA_ILi8EEEEEENS5_IJSB_SF_EEEEEEEvNS4_8identityES11_S1B_vS1C_EENS_8epilogue10collective6detail29Sm90TmaWarpSpecializedAdapterINS1F_15DefaultEpilogueISJ_NS5_IJlSB_lEEES1J_NS1E_6thread17LinearCombinationISJ_Li1EffLNS1K_9ScaleType4KindE0ELNS_15FloatRoundStyleE2ESJ_EENS1_15EpilogueDefaultEEEEEvvEEEEvNT_6ParamsE,"a",@progbits
	.sectionflags	@""
	.align	4
.nv.constant0._ZN7cutlass13device_kernelINS_4gemm6kernel13GemmUniversalIN4cute5tupleIJiiiiEEENS1_10collective13CollectiveMmaINS1_34MainloopSm90TmaGmmaWarpSpecializedILi18ENS5_IJNS4_1CILi1EEESB_SB_EEENS1_32KernelTmaWarpSpecializedPingpongEEENS5_IJNSA_ILi64EEENSA_ILi128EEENSA_ILi32EEEEEENS_10bfloat16_tENS5_IJSB_llEEESJ_SK_NS4_8TiledMMAINS4_8MMA_AtomIJNS4_4SM904GMMA28MMA_64x128x16_F32BF16BF16_SSILNSO_5MajorE1ELSQ_1ELNSO_7ScaleInE1ELSR_1EEEEEENS4_6LayoutISC_NS5_IJNSA_ILi0EEESV_SV_EEEEENS5_IJNS4_10UnderscoreESY_SY_EEEEENS4_13SM90_TMA_LOADENS4_14ComposedLayoutINS4_7SwizzleILi3ELi4ELi3EEENS4_18smem_ptr_flag_bitsILi16EEENSU_INS5_IJSF_NSA_ILi8EEEEEENS5_IJSB_SF_EEEEEEEvNS4_8identityES11_S1B_vS1C_EENS_8epilogue10collective6detail29Sm90TmaWarpSpecializedAdapterINS1F_15DefaultEpilogueISJ_NS5_IJlSB_lEEES1J_NS1E_6thread17LinearCombinationISJ_Li1EffLNS1K_9ScaleType4KindE0ELNS_15FloatRoundStyleE2ESJ_EENS1_15EpilogueDefaultEEEEEvvEEEEvNT_6ParamsE:
	.zero		1664


//--------------------- SYMBOLS --------------------------

	.type		.nv.reservedSmem.offset0,@object
	.size		.nv.reservedSmem.offset0,0x4
	.type		__assertfail,@function
